	.target	sm_90a

	.elftype	@"ET_EXEC"


//--------------------- .note.nv.tkinfo           --------------------------
	.section	.note.nv.tkinfo,"",@"SHT_NOTE"
	.sectionflags	@"SHF_NOTE_NV_TKINFO"
	.tkinfo
        /*0018*/ 	.word	0x00000002
        /*0030*/ 	.string	""
        /*0030*/ 	.string	"ptxas"
        /*0030*/ 	.string	"Cuda compilation tools, release 13.0, V13.0.88"
        /*0030*/ 	.string	"Build cuda_13.0.r13.0/compiler.36424714_0"
        /*0030*/ 	.string	"-arch sm_90a -m 64 "



//--------------------- .note.nv.cuinfo           --------------------------
	.section	.note.nv.cuinfo,"",@"SHT_NOTE"
	.sectionflags	@"SHF_NOTE_NV_CUINFO"
        /*0018*/ 	.short	0x0002
        /*001a*/ 	.short	0x005a
        /*001c*/ 	.short	0x0082
	.zero		2


//--------------------- .nv.info                  --------------------------
	.section	.nv.info,"",@"SHT_CUDA_INFO"
	.align	4


	//----- nvinfo : EIATTR_REGCOUNT
	.align		4
        /*0000*/ 	.byte	0x04, 0x2f
        /*0002*/ 	.short	(.L_15 - .L_14)
	.align		4
.L_14:
        /*0004*/ 	.word	index@(_ZN7cutlass13device_kernelINS_4gemm6kernel13GemmUniversalIN4cute5tupleIJiiiiEEENS1_10collective13CollectiveMmaINS1_34MainloopSm90TmaGmmaWarpSpecializedILi4ENS5_IJNS4_1CILi2EEENSA_ILi1EEESC_EEENS1_35KernelTmaWarpSpecializedCooperativeEEENS5_IJNSA_ILi384EEENSA_ILi48EEENSA_ILi128EEEEEEaNS5_IJlSC_lEEEaSK_NS4_8TiledMMAINS4_8MMA_AtomIJNS4_4SM904GMMA26MMA_64x16x32_S32S8S8_SS_TNEEEENS4_6LayoutISD_NS5_IJSC_NSA_ILi0EEESS_EEEEENS5_IJNS4_10UnderscoreESV_SV_EEEEENS4_13SM90_TMA_LOADENS4_14ComposedLayoutINS4_7SwizzleILi3ELi4ELi3EEENS4_18smem_ptr_flag_bitsILi8EEENSR_INS5_IJNSA_ILi8EEESI_EEENS5_IJSI_SC_EEEEEEEvNS4_8identityENS4_23SM90_TMA_LOAD_MULTICASTES18_vS19_EENS_8epilogue10collective6detail29Sm90TmaWarpSpecializedAdapterINS1D_15DefaultEpilogueIaSK_SK_NS1C_6thread17LinearCombinationIaLi1EiiLNS1H_9ScaleType4KindE0ELNS_15FloatRoundStyleE2EaEENS1_15EpilogueDefaultEEEEEvvEEEEvNT_6ParamsE)
        /*0008*/ 	.word	0x000000a8


	//----- nvinfo : EIATTR_FRAME_SIZE
	.align		4
.L_15:
        /*000c*/ 	.byte	0x04, 0x11
        /*000e*/ 	.short	(.L_17 - .L_16)
	.align		4
.L_16:
        /*0010*/ 	.word	index@(_ZN7cutlass13device_kernelINS_4gemm6kernel13GemmUniversalIN4cute5tupleIJiiiiEEENS1_10collective13CollectiveMmaINS1_34MainloopSm90TmaGmmaWarpSpecializedILi4ENS5_IJNS4_1CILi2EEENSA_ILi1EEESC_EEENS1_35KernelTmaWarpSpecializedCooperativeEEENS5_IJNSA_ILi384EEENSA_ILi48EEENSA_ILi128EEEEEEaNS5_IJlSC_lEEEaSK_NS4_8TiledMMAINS4_8MMA_AtomIJNS4_4SM904GMMA26MMA_64x16x32_S32S8S8_SS_TNEEEENS4_6LayoutISD_NS5_IJSC_NSA_ILi0EEESS_EEEEENS5_IJNS4_10UnderscoreESV_SV_EEEEENS4_13SM90_TMA_LOADENS4_14ComposedLayoutINS4_7SwizzleILi3ELi4ELi3EEENS4_18smem_ptr_flag_bitsILi8EEENSR_INS5_IJNSA_ILi8EEESI_EEENS5_IJSI_SC_EEEEEEEvNS4_8identityENS4_23SM90_TMA_LOAD_MULTICASTES18_vS19_EENS_8epilogue10collective6detail29Sm90TmaWarpSpecializedAdapterINS1D_15DefaultEpilogueIaSK_SK_NS1C_6thread17LinearCombinationIaLi1EiiLNS1H_9ScaleType4KindE0ELNS_15FloatRoundStyleE2EaEENS1_15EpilogueDefaultEEEEEvvEEEEvNT_6ParamsE)
        /*0014*/ 	.word	0x00000000


	//----- nvinfo : EIATTR_MIN_STACK_SIZE
	.align		4
.L_17:
        /*0018*/ 	.byte	0x04, 0x12
        /*001a*/ 	.short	(.L_19 - .L_18)
	.align		4
.L_18:
        /*001c*/ 	.word	index@(_ZN7cutlass13device_kernelINS_4gemm6kernel13GemmUniversalIN4cute5tupleIJiiiiEEENS1_10collective13CollectiveMmaINS1_34MainloopSm90TmaGmmaWarpSpecializedILi4ENS5_IJNS4_1CILi2EEENSA_ILi1EEESC_EEENS1_35KernelTmaWarpSpecializedCooperativeEEENS5_IJNSA_ILi384EEENSA_ILi48EEENSA_ILi128EEEEEEaNS5_IJlSC_lEEEaSK_NS4_8TiledMMAINS4_8MMA_AtomIJNS4_4SM904GMMA26MMA_64x16x32_S32S8S8_SS_TNEEEENS4_6LayoutISD_NS5_IJSC_NSA_ILi0EEESS_EEEEENS5_IJNS4_10UnderscoreESV_SV_EEEEENS4_13SM90_TMA_LOADENS4_14ComposedLayoutINS4_7SwizzleILi3ELi4ELi3EEENS4_18smem_ptr_flag_bitsILi8EEENSR_INS5_IJNSA_ILi8EEESI_EEENS5_IJSI_SC_EEEEEEEvNS4_8identityENS4_23SM90_TMA_LOAD_MULTICASTES18_vS19_EENS_8epilogue10collective6detail29Sm90TmaWarpSpecializedAdapterINS1D_15DefaultEpilogueIaSK_SK_NS1C_6thread17LinearCombinationIaLi1EiiLNS1H_9ScaleType4KindE0ELNS_15FloatRoundStyleE2EaEENS1_15EpilogueDefaultEEEEEvvEEEEvNT_6ParamsE)
        /*0020*/ 	.word	0x00000000
.L_19:


//--------------------- .nv.compat                --------------------------
	.section	.nv.compat,"",@"SHT_CUDA_COMPAT_INFO"
	.align	4
        /*0000*/ 	.byte	0x02, 0x09, 0x01, 0x00, 0x02, 0x02, 0x04, 0x00, 0x02, 0x05, 0x05, 0x00, 0x03, 0x07, 0x01, 0x01
        /*0010*/ 	.byte	0x02, 0x03, 0x01, 0x00, 0x02, 0x06, 0x01, 0x00, 0x04, 0x0b, 0x08, 0x00, 0x00, 0x00, 0x00, 0x00
        /*0020*/ 	.byte	0x00, 0x00, 0x00, 0x00


//--------------------- .nv.info._ZN7cutlass13device_kernelINS_4gemm6kernel13GemmUniversalIN4cute5tupleIJiiiiEEENS1_10collective13CollectiveMmaINS1_34MainloopSm90TmaGmmaWarpSpecializedILi4ENS5_IJNS4_1CILi2EEENSA_ILi1EEESC_EEENS1_35KernelTmaWarpSpecializedCooperativeEEENS5_IJNSA_ILi384EEENSA_ILi48EEENSA_ILi128EEEEEEaNS5_IJlSC_lEEEaSK_NS4_8TiledMMAINS4_8MMA_AtomIJNS4_4SM904GMMA26MMA_64x16x32_S32S8S8_SS_TNEEEENS4_6LayoutISD_NS5_IJSC_NSA_ILi0EEESS_EEEEENS5_IJNS4_10UnderscoreESV_SV_EEEEENS4_13SM90_TMA_LOADENS4_14ComposedLayoutINS4_7SwizzleILi3ELi4ELi3EEENS4_18smem_ptr_flag_bitsILi8EEENSR_INS5_IJNSA_ILi8EEESI_EEENS5_IJSI_SC_EEEEEEEvNS4_8identityENS4_23SM90_TMA_LOAD_MULTICASTES18_vS19_EENS_8epilogue10collective6detail29Sm90TmaWarpSpecializedAdapterINS1D_15DefaultEpilogueIaSK_SK_NS1C_6thread17LinearCombinationIaLi1EiiLNS1H_9ScaleType4KindE0ELNS_15FloatRoundStyleE2EaEENS1_15EpilogueDefaultEEEEEvvEEEEvNT_6ParamsE --------------------------
	.section	.nv.info._ZN7cutlass13device_kernelINS_4gemm6kernel13GemmUniversalIN4cute5tupleIJiiiiEEENS1_10collective13CollectiveMmaINS1_34MainloopSm90TmaGmmaWarpSpecializedILi4ENS5_IJNS4_1CILi2EEENSA_ILi1EEESC_EEENS1_35KernelTmaWarpSpecializedCooperativeEEENS5_IJNSA_ILi384EEENSA_ILi48EEENSA_ILi128EEEEEEaNS5_IJlSC_lEEEaSK_NS4_8TiledMMAINS4_8MMA_AtomIJNS4_4SM904GMMA26MMA_64x16x32_S32S8S8_SS_TNEEEENS4_6LayoutISD_NS5_IJSC_NSA_ILi0EEESS_EEEEENS5_IJNS4_10UnderscoreESV_SV_EEEEENS4_13SM90_TMA_LOADENS4_14ComposedLayoutINS4_7SwizzleILi3ELi4ELi3EEENS4_18smem_ptr_flag_bitsILi8EEENSR_INS5_IJNSA_ILi8EEESI_EEENS5_IJSI_SC_EEEEEEEvNS4_8identityENS4_23SM90_TMA_LOAD_MULTICASTES18_vS19_EENS_8epilogue10collective6detail29Sm90TmaWarpSpecializedAdapterINS1D_15DefaultEpilogueIaSK_SK_NS1C_6thread17LinearCombinationIaLi1EiiLNS1H_9ScaleType4KindE0ELNS_15FloatRoundStyleE2EaEENS1_15EpilogueDefaultEEEEEvvEEEEvNT_6ParamsE,"",@"SHT_CUDA_INFO"
	.sectionflags	@""
	.align	4


	//----- nvinfo : EIATTR_CUDA_API_VERSION
	.align		4
        /*0000*/ 	.byte	0x04, 0x37
        /*0002*/ 	.short	(.L_21 - .L_20)
.L_20:
        /*0004*/ 	.word	0x00000082


	//----- nvinfo : EIATTR_KPARAM_INFO
	.align		4
.L_21:
        /*0008*/ 	.byte	0x04, 0x17
        /*000a*/ 	.short	(.L_23 - .L_22)
.L_22:
        /*000c*/ 	.word	0x00000000
        /*0010*/ 	.short	0x0000
        /*0012*/ 	.short	0x0070
        /*0014*/ 	.byte	0x00, 0xf0, 0x01, 0x10


	//----- nvinfo : EIATTR_SPARSE_MMA_MASK
	.align		4
.L_23:
        /*0018*/ 	.byte	0x03, 0x50
        /*001a*/ 	.short	0x0000


	//----- nvinfo : EIATTR_MAXREG_COUNT
	.align		4
        /*001c*/ 	.byte	0x03, 0x1b
        /*001e*/ 	.short	0x00a8


	//----- nvinfo : EIATTR_NUM_BARRIERS
	.align		4
        /*0020*/ 	.byte	0x02, 0x4c
        /*0022*/ 	.byte	0x01
	.zero		1


	//----- nvinfo : EIATTR_EXTERNS
	.align		4
        /*0024*/ 	.byte	0x04, 0x0f
        /*0026*/ 	.short	(.L_25 - .L_24)


	//   ....[0]....
	.align		4
.L_24:
        /*0028*/ 	.word	index@(__assertfail)


	//----- nvinfo : EIATTR_MERCURY_ISA_VERSION
	.align		4
.L_25:
        /*002c*/ 	.byte	0x03, 0x5f
        /*002e*/ 	.short	0x0101


	//----- nvinfo : EIATTR_INT_WARP_WIDE_INSTR_OFFSETS
	.align		4
        /*0030*/ 	.byte	0x04, 0x31
        /*0032*/ 	.short	(.L_27 - .L_26)


	//   ....[0]....
.L_26:
        /*0034*/ 	.word	0x00000480


	//   ....[1]....
        /*0038*/ 	.word	0x000004b0


	//   ....[2]....
        /*003c*/ 	.word	0x00000670


	//   ....[3]....
        /*0040*/ 	.word	0x00003460


	//----- nvinfo : EIATTR_COOP_GROUP_MASK_REGIDS
	.align		4
.L_27:
        /*0044*/ 	.byte	0x04, 0x29
        /*0046*/ 	.short	(.L_29 - .L_28)


	//   ....[0]....
.L_28:
        /*0048*/ 	.word	0xffffffff


	//   ....[1]....
        /*004c*/ 	.word	0xffffffff


	//   ....[2]....
        /*0050*/ 	.word	0xffffffff


	//   ....[3]....
        /*0054*/ 	.word	0xffffffff


	//   ....[4]....
        /*0058*/ 	.word	0xffffffff


	//   ....[5]....
        /*005c*/ 	.word	0xffffffff


	//----- nvinfo : EIATTR_COOP_GROUP_INSTR_OFFSETS
	.align		4
.L_29:
        /*0060*/ 	.byte	0x04, 0x28
        /*0062*/ 	.short	(.L_31 - .L_30)


	//   ....[0]....
.L_30:
        /*0064*/ 	.word	0x00000060


	//   ....[1]....
        /*0068*/ 	.word	0x00000070


	//   ....[2]....
        /*006c*/ 	.word	0x00000130


	//   ....[3]....
        /*0070*/ 	.word	0x000002d0


	//   ....[4]....
        /*0074*/ 	.word	0x000007f0


	//   ....[5]....
        /*0078*/ 	.word	0x000012a0


	//----- nvinfo : EIATTR_REG_RECONFIG
	.align		4
.L_31:
        /*007c*/ 	.byte	0x01, 0x54
	.zero		2


	//----- nvinfo : EIATTR_SYSCALL_OFFSETS
	.align		4
        /*0080*/ 	.byte	0x04, 0x46
        /*0082*/ 	.short	(.L_33 - .L_32)


	//   ....[0]....
.L_32:
        /*0084*/ 	.word	0x00001460


	//----- nvinfo : EIATTR_MBARRIER_INSTR_OFFSETS
	.align		4
.L_33:
        /*0088*/ 	.byte	0x04, 0x39
        /*008a*/ 	.short	(.L_35 - .L_34)


	//   ....[0]....
.L_34:
        /*008c*/ 	.word	0x00000230
        /*0090*/ 	.word	0x000000ff
        /*0094*/ 	.word	0x00000000
        /*0098*/ 	.short	0x0100
        /*009a*/ 	.byte	0x08
	.zero		1


	//   ....[1]....
        /*009c*/ 	.word	0x00000240
        /*00a0*/ 	.word	0x000000ff
        /*00a4*/ 	.word	0x00000020
        /*00a8*/ 	.short	0x0100
        /*00aa*/ 	.byte	0x08
	.zero		1


	//   ....[2]....
        /*00ac*/ 	.word	0x00000250
        /*00b0*/ 	.word	0x000000ff
        /*00b4*/ 	.word	0x00000008
        /*00b8*/ 	.short	0x0100
        /*00ba*/ 	.byte	0x08
	.zero		1


	//   ....[3]....
        /*00bc*/ 	.word	0x00000260
        /*00c0*/ 	.word	0x000000ff
        /*00c4*/ 	.word	0x00000028
        /*00c8*/ 	.short	0x0100
        /*00ca*/ 	.byte	0x08
	.zero		1


	//   ....[4]....
        /*00cc*/ 	.word	0x00000270
        /*00d0*/ 	.word	0x000000ff
        /*00d4*/ 	.word	0x00000010
        /*00d8*/ 	.short	0x0100
        /*00da*/ 	.byte	0x08
	.zero		1


	//   ....[5]....
        /*00dc*/ 	.word	0x00000280
        /*00e0*/ 	.word	0x000000ff
        /*00e4*/ 	.word	0x00000030
        /*00e8*/ 	.short	0x0100
        /*00ea*/ 	.byte	0x08
	.zero		1


	//   ....[6]....
        /*00ec*/ 	.word	0x00000290
        /*00f0*/ 	.word	0x000000ff
        /*00f4*/ 	.word	0x00000018
        /*00f8*/ 	.short	0x0100
        /*00fa*/ 	.byte	0x08
	.zero		1


	//   ....[7]....
        /*00fc*/ 	.word	0x000002a0
        /*0100*/ 	.word	0x000000ff
        /*0104*/ 	.word	0x00000038
        /*0108*/ 	.short	0x0100
        /*010a*/ 	.byte	0x08
	.zero		1


	//   ....[8]....
        /*010c*/ 	.word	0x000006f0
        /*0110*/ 	.word	0x000000ff
        /*0114*/ 	.word	0x00000050
        /*0118*/ 	.short	0x0100
        /*011a*/ 	.byte	0x06
	.zero		1


	//   ....[9]....
        /*011c*/ 	.word	0x00000780
        /*0120*/ 	.word	0x000000ff
        /*0124*/ 	.word	0x00000058
        /*0128*/ 	.short	0x0100
        /*012a*/ 	.byte	0x06
	.zero		1


	//   ....[10]....
        /*012c*/ 	.word	0x00001530
        /*0130*/ 	.word	0x00000003
        /*0134*/ 	.word	0x00000000
        /*0138*/ 	.short	0x010a
        /*013a*/ 	.byte	0x3f
	.zero		1


	//   ....[11]....
        /*013c*/ 	.word	0x00001570
        /*0140*/ 	.word	0x00000003
        /*0144*/ 	.word	0x00000000
        /*0148*/ 	.short	0x010a
        /*014a*/ 	.byte	0x3f
	.zero		1


	//   ....[12]....
        /*014c*/ 	.word	0x000024c0
        /*0150*/ 	.word	0x00000005
        /*0154*/ 	.word	0x00000000
        /*0158*/ 	.short	0x010a
        /*015a*/ 	.byte	0x3f
	.zero		1


	//   ....[13]....
        /*015c*/ 	.word	0x00002500
        /*0160*/ 	.word	0x00000005
        /*0164*/ 	.word	0x00000000
        /*0168*/ 	.short	0x010a
        /*016a*/ 	.byte	0x3f
	.zero		1


	//   ....[14]....
        /*016c*/ 	.word	0x00003300
        /*0170*/ 	.word	0x00000004
        /*0174*/ 	.word	0x00000000
        /*0178*/ 	.short	0x0101
        /*017a*/ 	.byte	0x3f
	.zero		1


	//   ....[15]....
        /*017c*/ 	.word	0x000034e0
        /*0180*/ 	.word	0x00000000
        /*0184*/ 	.word	0x00000000
        /*0188*/ 	.short	0x0101
        /*018a*/ 	.byte	0x3f
	.zero		1


	//   ....[16]....
        /*018c*/ 	.word	0x00008fa0
        /*0190*/ 	.word	0x00000014
        /*0194*/ 	.word	0x00000020
        /*0198*/ 	.short	0x010a
        /*019a*/ 	.byte	0x3f
	.zero		1


	//   ....[17]....
        /*019c*/ 	.word	0x00009360
        /*01a0*/ 	.word	0x00000005
        /*01a4*/ 	.word	0x00000058
        /*01a8*/ 	.short	0x0101
        /*01aa*/ 	.byte	0x3f
	.zero		1


	//   ....[18]....
        /*01ac*/ 	.word	0x00009a80
        /*01b0*/ 	.word	0x00000007
        /*01b4*/ 	.word	0x00000000
        /*01b8*/ 	.short	0x010a
        /*01ba*/ 	.byte	0x3f
	.zero		1


	//   ....[19]....
        /*01bc*/ 	.word	0x00009b00
        /*01c0*/ 	.word	0x00000008
        /*01c4*/ 	.word	0x00000000
        /*01c8*/ 	.short	0x010a
        /*01ca*/ 	.byte	0x3f
	.zero		1


	//   ....[20]....
        /*01cc*/ 	.word	0x00009b90
        /*01d0*/ 	.word	0x0000000b
        /*01d4*/ 	.word	0x00000000
        /*01d8*/ 	.short	0x010a
        /*01da*/ 	.byte	0x3f
	.zero		1


	//   ....[21]....
        /*01dc*/ 	.word	0x00009c20
        /*01e0*/ 	.word	0x00000003
        /*01e4*/ 	.word	0x00000000
        /*01e8*/ 	.short	0x010a
        /*01ea*/ 	.byte	0x3f
	.zero		1


	//   ....[22]....
        /*01ec*/ 	.word	0x00009c80
        /*01f0*/ 	.word	0x00000003
        /*01f4*/ 	.word	0x00000000
        /*01f8*/ 	.short	0x010a
        /*01fa*/ 	.byte	0x3f
	.zero		1


	//   ....[23]....
        /*01fc*/ 	.word	0x00009cd0
        /*0200*/ 	.word	0x00000005
        /*0204*/ 	.word	0x00000000
        /*0208*/ 	.short	0x010a
        /*020a*/ 	.byte	0x3f
	.zero		1


	//   ....[24]....
        /*020c*/ 	.word	0x00009da0
        /*0210*/ 	.word	0x00000014
        /*0214*/ 	.word	0x00000020
        /*0218*/ 	.short	0x010a
        /*021a*/ 	.byte	0x3f
	.zero		1


	//   ....[25]....
        /*021c*/ 	.word	0x00009e70
        /*0220*/ 	.word	0x00000007
        /*0224*/ 	.word	0x00000000
        /*0228*/ 	.short	0x010a
        /*022a*/ 	.byte	0x3f
	.zero		1


	//   ....[26]....
        /*022c*/ 	.word	0x00009ec0
        /*0230*/ 	.word	0x00000008
        /*0234*/ 	.word	0x00000000
        /*0238*/ 	.short	0x010a
        /*023a*/ 	.byte	0x3f
	.zero		1


	//   ....[27]....
        /*023c*/ 	.word	0x00009f10
        /*0240*/ 	.word	0x0000000b
        /*0244*/ 	.word	0x00000000
        /*0248*/ 	.short	0x010a
        /*024a*/ 	.byte	0x3f
	.zero		1


	//----- nvinfo : EIATTR_NUM_MBARRIERS
	.align		4
.L_35:
        /*024c*/ 	.byte	0x03, 0x38
        /*024e*/ 	.short	0x000a


	//----- nvinfo : EIATTR_EXIT_INSTR_OFFSETS
	.align		4
        /*0250*/ 	.byte	0x04, 0x1c
        /*0252*/ 	.short	(.L_37 - .L_36)


	//   ....[0]....
.L_36:
        /*0254*/ 	.word	0x00000960


	//   ....[1]....
        /*0258*/ 	.word	0x00001170


	//   ....[2]....
        /*025c*/ 	.word	0x000086b0


	//   ....[3]....
        /*0260*/ 	.word	0x00008c10


	//   ....[4]....
        /*0264*/ 	.word	0x00009c70


	//----- nvinfo : EIATTR_MAX_THREADS
	.align		4
.L_37:
        /*0268*/ 	.byte	0x04, 0x05
        /*026a*/ 	.short	(.L_39 - .L_38)
.L_38:
        /*026c*/ 	.word	0x00000180
        /*0270*/ 	.word	0x00000001
        /*0274*/ 	.word	0x00000001


	//----- nvinfo : EIATTR_CRS_STACK_SIZE
	.align		4
.L_39:
        /*0278*/ 	.byte	0x04, 0x1e
        /*027a*/ 	.short	(.L_41 - .L_40)
.L_40:
        /*027c*/ 	.word	0x00000000


	//----- nvinfo : EIATTR_CBANK_PARAM_SIZE
	.align		4
.L_41:
        /*0280*/ 	.byte	0x03, 0x19
        /*0282*/ 	.short	0x0470


	//----- nvinfo : EIATTR_PARAM_CBANK
	.align		4
        /*0284*/ 	.byte	0x04, 0x0a
        /*0286*/ 	.short	(.L_43 - .L_42)
	.align		4
.L_42:
        /*0288*/ 	.word	index@(.nv.constant0._ZN7cutlass13device_kernelINS_4gemm6kernel13GemmUniversalIN4cute5tupleIJiiiiEEENS1_10collective13CollectiveMmaINS1_34MainloopSm90TmaGmmaWarpSpecializedILi4ENS5_IJNS4_1CILi2EEENSA_ILi1EEESC_EEENS1_35KernelTmaWarpSpecializedCooperativeEEENS5_IJNSA_ILi384EEENSA_ILi48EEENSA_ILi128EEEEEEaNS5_IJlSC_lEEEaSK_NS4_8TiledMMAINS4_8MMA_AtomIJNS4_4SM904GMMA26MMA_64x16x32_S32S8S8_SS_TNEEEENS4_6LayoutISD_NS5_IJSC_NSA_ILi0EEESS_EEEEENS5_IJNS4_10UnderscoreESV_SV_EEEEENS4_13SM90_TMA_LOADENS4_14ComposedLayoutINS4_7SwizzleILi3ELi4ELi3EEENS4_18smem_ptr_flag_bitsILi8EEENSR_INS5_IJNSA_ILi8EEESI_EEENS5_IJSI_SC_EEEEEEEvNS4_8identityENS4_23SM90_TMA_LOAD_MULTICASTES18_vS19_EENS_8epilogue10collective6detail29Sm90TmaWarpSpecializedAdapterINS1D_15DefaultEpilogueIaSK_SK_NS1C_6thread17LinearCombinationIaLi1EiiLNS1H_9ScaleType4KindE0ELNS_15FloatRoundStyleE2EaEENS1_15EpilogueDefaultEEEEEvvEEEEvNT_6ParamsE)
        /*028c*/ 	.short	0x0210
        /*028e*/ 	.short	0x0470


	//----- nvinfo : EIATTR_SW_WAR
	.align		4
.L_43:
        /*0290*/ 	.byte	0x04, 0x36
        /*0292*/ 	.short	(.L_45 - .L_44)
.L_44:
        /*0294*/ 	.word	0x00000008
.L_45:


//--------------------- .nv.callgraph             --------------------------
	.section	.nv.callgraph,"",@"SHT_CUDA_CALLGRAPH"
	.align	4
	.sectionentsize	8
	.align		4
        /*0000*/ 	.word	0x00000000
	.align		4
        /*0004*/ 	.word	0xffffffff
	.align		4
        /*0008*/ 	.word	index@(_ZN7cutlass13device_kernelINS_4gemm6kernel13GemmUniversalIN4cute5tupleIJiiiiEEENS1_10collective13CollectiveMmaINS1_34MainloopSm90TmaGmmaWarpSpecializedILi4ENS5_IJNS4_1CILi2EEENSA_ILi1EEESC_EEENS1_35KernelTmaWarpSpecializedCooperativeEEENS5_IJNSA_ILi384EEENSA_ILi48EEENSA_ILi128EEEEEEaNS5_IJlSC_lEEEaSK_NS4_8TiledMMAINS4_8MMA_AtomIJNS4_4SM904GMMA26MMA_64x16x32_S32S8S8_SS_TNEEEENS4_6LayoutISD_NS5_IJSC_NSA_ILi0EEESS_EEEEENS5_IJNS4_10UnderscoreESV_SV_EEEEENS4_13SM90_TMA_LOADENS4_14ComposedLayoutINS4_7SwizzleILi3ELi4ELi3EEENS4_18smem_ptr_flag_bitsILi8EEENSR_INS5_IJNSA_ILi8EEESI_EEENS5_IJSI_SC_EEEEEEEvNS4_8identityENS4_23SM90_TMA_LOAD_MULTICASTES18_vS19_EENS_8epilogue10collective6detail29Sm90TmaWarpSpecializedAdapterINS1D_15DefaultEpilogueIaSK_SK_NS1C_6thread17LinearCombinationIaLi1EiiLNS1H_9ScaleType4KindE0ELNS_15FloatRoundStyleE2EaEENS1_15EpilogueDefaultEEEEEvvEEEEvNT_6ParamsE)
	.align		4
        /*000c*/ 	.word	index@(__assertfail)
	.align		4
        /*0010*/ 	.word	0x00000000
	.align		4
        /*0014*/ 	.word	0xfffffffe
	.align		4
        /*0018*/ 	.word	0x00000000
	.align		4
        /*001c*/ 	.word	0xfffffffd
	.align		4
        /*0020*/ 	.word	0x00000000
	.align		4
        /*0024*/ 	.word	0xfffffffc


//--------------------- .nv.constant4             --------------------------
	.section	.nv.constant4,"a",@progbits
	.align	8
	.align		8
.nv.constant4:
        /*0000*/ 	.dword	__assertfail
	.align		8
        /*0008*/ 	.dword	__unnamed_1
	.align		8
        /*0010*/ 	.dword	_ZN39_INTERNAL_7cea6260_4_k_cu_090a3db9_88434cuda3std3__45__cpo5beginE
	.align		8
        /*0018*/ 	.dword	_ZN39_INTERNAL_7cea6260_4_k_cu_090a3db9_88434cuda3std3__45__cpo3endE
	.align		8
        /*0020*/ 	.dword	_ZN39_INTERNAL_7cea6260_4_k_cu_090a3db9_88434cuda3std3__45__cpo6cbeginE
	.align		8
        /*0028*/ 	.dword	_ZN39_INTERNAL_7cea6260_4_k_cu_090a3db9_88434cuda3std3__45__cpo4cendE
	.align		8
        /*0030*/ 	.dword	_ZN39_INTERNAL_7cea6260_4_k_cu_090a3db9_88434cuda3std3__441_GLOBAL__N__7cea6260_4_k_cu_090a3db9_88436ignoreE
	.align		8
        /*0038*/ 	.dword	_ZN39_INTERNAL_7cea6260_4_k_cu_090a3db9_88434cuda3std3__419piecewise_constructE
	.align		8
        /*0040*/ 	.dword	_ZN39_INTERNAL_7cea6260_4_k_cu_090a3db9_88434cuda3std3__48in_placeE
	.align		8
        /*0048*/ 	.dword	_ZN39_INTERNAL_7cea6260_4_k_cu_090a3db9_88434cuda3std6ranges3__45__cpo4swapE
	.align		8
        /*0050*/ 	.dword	_ZN39_INTERNAL_7cea6260_4_k_cu_090a3db9_88434cuda3std6ranges3__45__cpo9iter_moveE
	.align		8
        /*0058*/ 	.dword	_ZN39_INTERNAL_7cea6260_4_k_cu_090a3db9_88434cute7productE
	.align		8
        /*0060*/ 	.dword	_ZN39_INTERNAL_7cea6260_4_k_cu_090a3db9_88434cute1_E
	.align		8
        /*0068*/ 	.dword	$str$22
	.align		8
        /*0070*/ 	.dword	$str$23


//--------------------- .text._ZN7cutlass13device_kernelINS_4gemm6kernel13GemmUniversalIN4cute5tupleIJiiiiEEENS1_10collective13CollectiveMmaINS1_34MainloopSm90TmaGmmaWarpSpecializedILi4ENS5_IJNS4_1CILi2EEENSA_ILi1EEESC_EEENS1_35KernelTmaWarpSpecializedCooperativeEEENS5_IJNSA_ILi384EEENSA_ILi48EEENSA_ILi128EEEEEEaNS5_IJlSC_lEEEaSK_NS4_8TiledMMAINS4_8MMA_AtomIJNS4_4SM904GMMA26MMA_64x16x32_S32S8S8_SS_TNEEEENS4_6LayoutISD_NS5_IJSC_NSA_ILi0EEESS_EEEEENS5_IJNS4_10UnderscoreESV_SV_EEEEENS4_13SM90_TMA_LOADENS4_14ComposedLayoutINS4_7SwizzleILi3ELi4ELi3EEENS4_18smem_ptr_flag_bitsILi8EEENSR_INS5_IJNSA_ILi8EEESI_EEENS5_IJSI_SC_EEEEEEEvNS4_8identityENS4_23SM90_TMA_LOAD_MULTICASTES18_vS19_EENS_8epilogue10collective6detail29Sm90TmaWarpSpecializedAdapterINS1D_15DefaultEpilogueIaSK_SK_NS1C_6thread17LinearCombinationIaLi1EiiLNS1H_9ScaleType4KindE0ELNS_15FloatRoundStyleE2EaEENS1_15EpilogueDefaultEEEEEvvEEEEvNT_6ParamsE --------------------------
	.section	.text._ZN7cutlass13device_kernelINS_4gemm6kernel13GemmUniversalIN4cute5tupleIJiiiiEEENS1_10collective13CollectiveMmaINS1_34MainloopSm90TmaGmmaWarpSpecializedILi4ENS5_IJNS4_1CILi2EEENSA_ILi1EEESC_EEENS1_35KernelTmaWarpSpecializedCooperativeEEENS5_IJNSA_ILi384EEENSA_ILi48EEENSA_ILi128EEEEEEaNS5_IJlSC_lEEEaSK_NS4_8TiledMMAINS4_8MMA_AtomIJNS4_4SM904GMMA26MMA_64x16x32_S32S8S8_SS_TNEEEENS4_6LayoutISD_NS5_IJSC_NSA_ILi0EEESS_EEEEENS5_IJNS4_10UnderscoreESV_SV_EEEEENS4_13SM90_TMA_LOADENS4_14ComposedLayoutINS4_7SwizzleILi3ELi4ELi3EEENS4_18smem_ptr_flag_bitsILi8EEENSR_INS5_IJNSA_ILi8EEESI_EEENS5_IJSI_SC_EEEEEEEvNS4_8identityENS4_23SM90_TMA_LOAD_MULTICASTES18_vS19_EENS_8epilogue10collective6detail29Sm90TmaWarpSpecializedAdapterINS1D_15DefaultEpilogueIaSK_SK_NS1C_6thread17LinearCombinationIaLi1EiiLNS1H_9ScaleType4KindE0ELNS_15FloatRoundStyleE2EaEENS1_15EpilogueDefaultEEEEEvvEEEEvNT_6ParamsE,"ax",@progbits
	.align	128
.text._ZN7cutlass13device_kernelINS_4gemm6kernel13GemmUniversalIN4cute5tupleIJiiiiEEENS1_10collective13CollectiveMmaINS1_34MainloopSm90TmaGmmaWarpSpecializedILi4ENS5_IJNS4_1CILi2EEENSA_ILi1EEESC_EEENS1_35KernelTmaWarpSpecializedCooperativeEEENS5_IJNSA_ILi384EEENSA_ILi48EEENSA_ILi128EEEEEEaNS5_IJlSC_lEEEaSK_NS4_8TiledMMAINS4_8MMA_AtomIJNS4_4SM904GMMA26MMA_64x16x32_S32S8S8_SS_TNEEEENS4_6LayoutISD_NS5_IJSC_NSA_ILi0EEESS_EEEEENS5_IJNS4_10UnderscoreESV_SV_EEEEENS4_13SM90_TMA_LOADENS4_14ComposedLayoutINS4_7SwizzleILi3ELi4ELi3EEENS4_18smem_ptr_flag_bitsILi8EEENSR_INS5_IJNSA_ILi8EEESI_EEENS5_IJSI_SC_EEEEEEEvNS4_8identityENS4_23SM90_TMA_LOAD_MULTICASTES18_vS19_EENS_8epilogue10collective6detail29Sm90TmaWarpSpecializedAdapterINS1D_15DefaultEpilogueIaSK_SK_NS1C_6thread17LinearCombinationIaLi1EiiLNS1H_9ScaleType4KindE0ELNS_15FloatRoundStyleE2EaEENS1_15EpilogueDefaultEEEEEvvEEEEvNT_6ParamsE:
        .type           _ZN7cutlass13device_kernelINS_4gemm6kernel13GemmUniversalIN4cute5tupleIJiiiiEEENS1_10collective13CollectiveMmaINS1_34MainloopSm90TmaGmmaWarpSpecializedILi4ENS5_IJNS4_1CILi2EEENSA_ILi1EEESC_EEENS1_35KernelTmaWarpSpecializedCooperativeEEENS5_IJNSA_ILi384EEENSA_ILi48EEENSA_ILi128EEEEEEaNS5_IJlSC_lEEEaSK_NS4_8TiledMMAINS4_8MMA_AtomIJNS4_4SM904GMMA26MMA_64x16x32_S32S8S8_SS_TNEEEENS4_6LayoutISD_NS5_IJSC_NSA_ILi0EEESS_EEEEENS5_IJNS4_10UnderscoreESV_SV_EEEEENS4_13SM90_TMA_LOADENS4_14ComposedLayoutINS4_7SwizzleILi3ELi4ELi3EEENS4_18smem_ptr_flag_bitsILi8EEENSR_INS5_IJNSA_ILi8EEESI_EEENS5_IJSI_SC_EEEEEEEvNS4_8identityENS4_23SM90_TMA_LOAD_MULTICASTES18_vS19_EENS_8epilogue10collective6detail29Sm90TmaWarpSpecializedAdapterINS1D_15DefaultEpilogueIaSK_SK_NS1C_6thread17LinearCombinationIaLi1EiiLNS1H_9ScaleType4KindE0ELNS_15FloatRoundStyleE2EaEENS1_15EpilogueDefaultEEEEEvvEEEEvNT_6ParamsE,@function
        .size           _ZN7cutlass13device_kernelINS_4gemm6kernel13GemmUniversalIN4cute5tupleIJiiiiEEENS1_10collective13CollectiveMmaINS1_34MainloopSm90TmaGmmaWarpSpecializedILi4ENS5_IJNS4_1CILi2EEENSA_ILi1EEESC_EEENS1_35KernelTmaWarpSpecializedCooperativeEEENS5_IJNSA_ILi384EEENSA_ILi48EEENSA_ILi128EEEEEEaNS5_IJlSC_lEEEaSK_NS4_8TiledMMAINS4_8MMA_AtomIJNS4_4SM904GMMA26MMA_64x16x32_S32S8S8_SS_TNEEEENS4_6LayoutISD_NS5_IJSC_NSA_ILi0EEESS_EEEEENS5_IJNS4_10UnderscoreESV_SV_EEEEENS4_13SM90_TMA_LOADENS4_14ComposedLayoutINS4_7SwizzleILi3ELi4ELi3EEENS4_18smem_ptr_flag_bitsILi8EEENSR_INS5_IJNSA_ILi8EEESI_EEENS5_IJSI_SC_EEEEEEEvNS4_8identityENS4_23SM90_TMA_LOAD_MULTICASTES18_vS19_EENS_8epilogue10collective6detail29Sm90TmaWarpSpecializedAdapterINS1D_15DefaultEpilogueIaSK_SK_NS1C_6thread17LinearCombinationIaLi1EiiLNS1H_9ScaleType4KindE0ELNS_15FloatRoundStyleE2EaEENS1_15EpilogueDefaultEEEEEvvEEEEvNT_6ParamsE,(.L_x_217 - _ZN7cutlass13device_kernelINS_4gemm6kernel13GemmUniversalIN4cute5tupleIJiiiiEEENS1_10collective13CollectiveMmaINS1_34MainloopSm90TmaGmmaWarpSpecializedILi4ENS5_IJNS4_1CILi2EEENSA_ILi1EEESC_EEENS1_35KernelTmaWarpSpecializedCooperativeEEENS5_IJNSA_ILi384EEENSA_ILi48EEENSA_ILi128EEEEEEaNS5_IJlSC_lEEEaSK_NS4_8TiledMMAINS4_8MMA_AtomIJNS4_4SM904GMMA26MMA_64x16x32_S32S8S8_SS_TNEEEENS4_6LayoutISD_NS5_IJSC_NSA_ILi0EEESS_EEEEENS5_IJNS4_10UnderscoreESV_SV_EEEEENS4_13SM90_TMA_LOADENS4_14ComposedLayoutINS4_7SwizzleILi3ELi4ELi3EEENS4_18smem_ptr_flag_bitsILi8EEENSR_INS5_IJNSA_ILi8EEESI_EEENS5_IJSI_SC_EEEEEEEvNS4_8identityENS4_23SM90_TMA_LOAD_MULTICASTES18_vS19_EENS_8epilogue10collective6detail29Sm90TmaWarpSpecializedAdapterINS1D_15DefaultEpilogueIaSK_SK_NS1C_6thread17LinearCombinationIaLi1EiiLNS1H_9ScaleType4KindE0ELNS_15FloatRoundStyleE2EaEENS1_15EpilogueDefaultEEEEEvvEEEEvNT_6ParamsE)
        .other          _ZN7cutlass13device_kernelINS_4gemm6kernel13GemmUniversalIN4cute5tupleIJiiiiEEENS1_10collective13CollectiveMmaINS1_34MainloopSm90TmaGmmaWarpSpecializedILi4ENS5_IJNS4_1CILi2EEENSA_ILi1EEESC_EEENS1_35KernelTmaWarpSpecializedCooperativeEEENS5_IJNSA_ILi384EEENSA_ILi48EEENSA_ILi128EEEEEEaNS5_IJlSC_lEEEaSK_NS4_8TiledMMAINS4_8MMA_AtomIJNS4_4SM904GMMA26MMA_64x16x32_S32S8S8_SS_TNEEEENS4_6LayoutISD_NS5_IJSC_NSA_ILi0EEESS_EEEEENS5_IJNS4_10UnderscoreESV_SV_EEEEENS4_13SM90_TMA_LOADENS4_14ComposedLayoutINS4_7SwizzleILi3ELi4ELi3EEENS4_18smem_ptr_flag_bitsILi8EEENSR_INS5_IJNSA_ILi8EEESI_EEENS5_IJSI_SC_EEEEEEEvNS4_8identityENS4_23SM90_TMA_LOAD_MULTICASTES18_vS19_EENS_8epilogue10collective6detail29Sm90TmaWarpSpecializedAdapterINS1D_15DefaultEpilogueIaSK_SK_NS1C_6thread17LinearCombinationIaLi1EiiLNS1H_9ScaleType4KindE0ELNS_15FloatRoundStyleE2EaEENS1_15EpilogueDefaultEEEEEvvEEEEvNT_6ParamsE,@"STO_CUDA_ENTRY STV_DEFAULT"
_ZN7cutlass13device_kernelINS_4gemm6kernel13GemmUniversalIN4cute5tupleIJiiiiEEENS1_10collective13CollectiveMmaINS1_34MainloopSm90TmaGmmaWarpSpecializedILi4ENS5_IJNS4_1CILi2EEENSA_ILi1EEESC_EEENS1_35KernelTmaWarpSpecializedCooperativeEEENS5_IJNSA_ILi384EEENSA_ILi48EEENSA_ILi128EEEEEEaNS5_IJlSC_lEEEaSK_NS4_8TiledMMAINS4_8MMA_AtomIJNS4_4SM904GMMA26MMA_64x16x32_S32S8S8_SS_TNEEEENS4_6LayoutISD_NS5_IJSC_NSA_ILi0EEESS_EEEEENS5_IJNS4_10UnderscoreESV_SV_EEEEENS4_13SM90_TMA_LOADENS4_14ComposedLayoutINS4_7SwizzleILi3ELi4ELi3EEENS4_18smem_ptr_flag_bitsILi8EEENSR_INS5_IJNSA_ILi8EEESI_EEENS5_IJSI_SC_EEEEEEEvNS4_8identityENS4_23SM90_TMA_LOAD_MULTICASTES18_vS19_EENS_8epilogue10collective6detail29Sm90TmaWarpSpecializedAdapterINS1D_15DefaultEpilogueIaSK_SK_NS1C_6thread17LinearCombinationIaLi1EiiLNS1H_9ScaleType4KindE0ELNS_15FloatRoundStyleE2EaEENS1_15EpilogueDefaultEEEEEvvEEEEvNT_6ParamsE:
[----:B------:R-:W0:Y:S01]  /*0000*/  LDC R1, c[0x0][0x28] ;  /* 0x00000a00ff017b82 */ /* 0x000e220000000800 */
[----:B------:R-:W1:Y:S01]  /*0010*/  S2R R18, SR_TID.X ;  /* 0x0000000000127919 */ /* 0x000e620000002100 */
[----:B------:R-:W-:Y:S01]  /*0020*/  ELECT P0, URZ, PT ;  /* 0x00000000003f782f */ /* 0x000fe20003800000 */
[----:B------:R-:W-:Y:S01]  /*0030*/  BSSY B0, `(.L_x_0) ;  /* 0x000000f000007945 */ /* 0x000fe20003800000 */
[--C-:B-1----:R-:W-:Y:S02]  /*0040*/  SHF.R.U32.HI R0, RZ, 0x5, R18.reuse ;  /* 0x00000005ff007819 */ /* 0x102fe40000011612 */
[----:B------:R-:W-:-:S03]  /*0050*/  SHF.R.U32.HI R3, RZ, 0x7, R18 ;  /* 0x00000007ff037819 */ /* 0x000fc60000011612 */
[----:B------:R-:W1:Y:S04]  /*0060*/  SHFL.IDX PT, R2, R0, RZ, 0x1f ;  /* 0x00001fff00027589 */ /* 0x000e6800000e0000 */
[----:B------:R2:W3:Y:S01]  /*0070*/  SHFL.IDX PT, R5, R3, RZ, 0x1f ;  /* 0x00001fff03057589 */ /* 0x0004e200000e0000 */
[----:B-1----:R-:W-:-:S13]  /*0080*/  ISETP.NE.OR P0, PT, R2, RZ, !P0 ;  /* 0x000000ff0200720c */ /* 0x002fda0004705670 */
[----:B0-23--:R-:W-:Y:S05]  /*0090*/  @P0 BRA `(.L_x_1) ;  /* 0x0000000000200947 */ /* 0x00dfea0003800000 */
[----:B------:R-:W-:Y:S02]  /*00a0*/  ULDC.64 UR4, c[0x0][0x198] ;  /* 0x0000660000047ab9 */ /* 0x000fe40000000a00 */
[----:B------:R-:W-:Y:S02]  /*00b0*/  UIADD3 UR6, UP0, UR4, 0xf0, URZ ;  /* 0x000000f004067890 */ /* 0x000fe4000ff1e03f */
[----:B------:R-:W-:Y:S02]  /*00c0*/  UIADD3 UR4, UP1, UR4, 0x1f0, URZ ;  /* 0x000001f004047890 */ /* 0x000fe4000ff3e03f */
[----:B------:R-:W-:Y:S02]  /*00d0*/  UIADD3.X UR7, URZ, UR5, URZ, UP0, !UPT ;  /* 0x000000053f077290 */ /* 0x000fe400087fe43f */
[----:B------:R-:W-:-:S07]  /*00e0*/  UIADD3.X UR5, URZ, UR5, URZ, UP1, !UPT ;  /* 0x000000053f057290 */ /* 0x000fce0008ffe43f */
[----:B------:R0:W-:Y:S02]  /*00f0*/  UTMACCTL.PF [UR6] ;  /* 0x00000000060079b9 */ /* 0x0001e40008040000 */
[----:B------:R0:W-:Y:S02]  /*0100*/  UTMACCTL.PF [UR4] ;  /* 0x00000000040079b9 */ /* 0x0001e40008040000 */
[----:B0-----:R-:W-:Y:S01]  /*0110*/  NOP ;  /* 0x0000000000007918 */ /* 0x001fe20000000000 */
.L_x_1:
[----:B------:R-:W-:Y:S05]  /*0120*/  BSYNC B0 ;  /* 0x0000000000007941 */ /* 0x000fea0003800000 */
.L_x_0:
[----:B------:R-:W0:Y:S02]  /*0130*/  SHFL.IDX PT, R3, R0, RZ, 0x1f ;  /* 0x00001fff00037589 */ /* 0x000e2400000e0000 */
[----:B0-----:R-:W-:-:S13]  /*0140*/  ISETP.NE.AND P0, PT, R3, RZ, PT ;  /* 0x000000ff0300720c */ /* 0x001fda0003f05270 */
[----:B------:R-:W-:Y:S05]  /*0150*/  @P0 BRA `(.L_x_2) ;  /* 0x0000000000580947 */ /* 0x000fea0003800000 */
[----:B------:R-:W0:Y:S01]  /*0160*/  S2UR UR8, SR_CgaCtaId ;  /* 0x00000000000879c3 */ /* 0x000e220000008800 */
[----:B------:R-:W-:Y:S01]  /*0170*/  UMOV UR4, 0x400 ;  /* 0x0000040000047882 */ /* 0x000fe20000000000 */
[----:B------:R-:W-:Y:S01]  /*0180*/  UMOV UR5, 0x1 ;  /* 0x0000000100057882 */ /* 0x000fe20000000000 */
[----:B------:R-:W-:Y:S01]  /*0190*/  UMOV UR6, 0x4 ;  /* 0x0000000400067882 */ /* 0x000fe20000000000 */
[----:B------:R-:W-:Y:S01]  /*01a0*/  ELECT P0, URZ, PT ;  /* 0x00000000003f782f */ /* 0x000fe20003800000 */
[----:B------:R-:W-:-:S04]  /*01b0*/  UIADD3 UR6, -UR6, 0x100000, URZ ;  /* 0x0010000006067890 */ /* 0x000fc8000fffe13f */
[----:B------:R-:W-:Y:S02]  /*01c0*/  USHF.L.U32 UR7, UR6, 0xb, URZ ;  /* 0x0000000b06077899 */ /* 0x000fe4000800063f */
[----:B------:R-:W-:Y:S02]  /*01d0*/  USHF.L.U32 UR6, UR6, 0x1, URZ ;  /* 0x0000000106067899 */ /* 0x000fe4000800063f */
[----:B0-----:R-:W-:Y:S02]  /*01e0*/  ULEA UR8, UR8, UR4, 0x18 ;  /* 0x0000000408087291 */ /* 0x001fe4000f8ec03f */
[----:B------:R-:W-:-:S04]  /*01f0*/  UIADD3 UR4, -UR5, 0x100000, URZ ;  /* 0x0010000005047890 */ /* 0x000fc8000fffe13f */
[----:B------:R-:W-:Y:S02]  /*0200*/  USHF.L.U32 UR5, UR4, 0xb, URZ ;  /* 0x0000000b04057899 */ /* 0x000fe4000800063f */
[----:B------:R-:W-:Y:S01]  /*0210*/  USHF.L.U32 UR4, UR4, 0x1, URZ ;  /* 0x0000000104047899 */ /* 0x000fe2000800063f */
[----:B------:R-:W0:Y:S11]  /*0220*/  FENCE.VIEW.ASYNC.S ;  /* 0x00000000000073c6 */ /* 0x000e360000000000 */
[----:B0-----:R0:W1:Y:S01]  /*0230*/  SYNCS.EXCH.64 URZ, [UR8], UR4 ;  /* 0x00000004083f75b2 */ /* 0x0010620008000100 */
[----:B------:R0:W2:Y:S01]  /*0240*/  SYNCS.EXCH.64 URZ, [UR8+0x20], UR6 ;  /* 0x00002006083f75b2 */ /* 0x0000a20008000100 */
[----:B------:R0:W3:Y:S01]  /*0250*/  SYNCS.EXCH.64 URZ, [UR8+0x8], UR4 ;  /* 0x00000804083f75b2 */ /* 0x0000e20008000100 */
[----:B------:R0:W4:Y:S01]  /*0260*/  SYNCS.EXCH.64 URZ, [UR8+0x28], UR6 ;  /* 0x00002806083f75b2 */ /* 0x0001220008000100 */
[----:B------:R0:W0:Y:S01]  /*0270*/  SYNCS.EXCH.64 URZ, [UR8+0x10], UR4 ;  /* 0x00001004083f75b2 */ /* 0x0000220008000100 */
[----:B------:R0:W0:Y:S01]  /*0280*/  SYNCS.EXCH.64 URZ, [UR8+0x30], UR6 ;  /* 0x00003006083f75b2 */ /* 0x0000220008000100 */
[----:B------:R0:W0:Y:S01]  /*0290*/  SYNCS.EXCH.64 URZ, [UR8+0x18], UR4 ;  /* 0x00001804083f75b2 */ /* 0x0000220008000100 */
[----:B------:R0:W0:Y:S01]  /*02a0*/  SYNCS.EXCH.64 URZ, [UR8+0x38], UR6 ;  /* 0x00003806083f75b2 */ /* 0x0000220008000100 */
[----:B------:R-:W-:Y:S01]  /*02b0*/  NOP ;  /* 0x0000000000007918 */ /* 0x000fe20000000000 */
.L_x_2:
[----:B------:R-:W-:Y:S01]  /*02c0*/  SHF.R.S32.HI R7, RZ, 0x1f, R18 ;  /* 0x0000001fff077819 */ /* 0x000fe20000011412 */
[----:B------:R-:W5:Y:S01]  /*02d0*/  SHFL.IDX PT, R0, R0, RZ, 0x1f ;  /* 0x00001fff00007589 */ /* 0x000f6200000e0000 */
[----:B0-----:R-:W0:Y:S01]  /*02e0*/  S2UR UR8, SR_CTAID.X ;  /* 0x00000000000879c3 */ /* 0x001e220000002500 */
[----:B------:R-:W-:Y:S02]  /*02f0*/  ELECT P0, URZ, PT ;  /* 0x00000000003f782f */ /* 0x000fe40003800000 */
[----:B------:R-:W-:Y:S01]  /*0300*/  LEA.HI R7, R7, R18, RZ, 0x7 ;  /* 0x0000001207077211 */ /* 0x000fe200078f38ff */
[----:B------:R-:W1:Y:S01]  /*0310*/  S2R R4, SR_CTAID.Y ;  /* 0x0000000000047919 */ /* 0x000e620000002600 */
[----:B------:R-:W-:Y:S01]  /*0320*/  SHF.R.S32.HI R8, RZ, 0x1f, R3 ;  /* 0x0000001fff087819 */ /* 0x000fe20000011403 */
[----:B------:R-:W-:Y:S01]  /*0330*/  ULDC UR4, c[0x0][0x150] ;  /* 0x0000540000047ab9 */ /* 0x000fe20000000800 */
[----:B------:R-:W-:Y:S01]  /*0340*/  LOP3.LUT R7, R7, 0xffffff80, RZ, 0xc0, !PT ;  /* 0xffffff8007077812 */ /* 0x000fe200078ec0ff */
[----:B------:R-:W-:Y:S01]  /*0350*/  NOP ;  /* 0x0000000000007918 */ /* 0x000fe20000000000 */
[----:B------:R-:W-:Y:S01]  /*0360*/  LEA.HI R8, R8, R3, RZ, 0x2 ;  /* 0x0000000308087211 */ /* 0x000fe200078f10ff */
[----:B------:R-:W2:Y:S01]  /*0370*/  LDC R10, c[0x0][0x144] ;  /* 0x00005100ff0a7b82 */ /* 0x000ea20000000800 */
[----:B------:R-:W-:Y:S01]  /*0380*/  NOP ;  /* 0x0000000000007918 */ /* 0x000fe20000000000 */
[----:B------:R-:W-:Y:S01]  /*0390*/  IMAD.IADD R6, R18, 0x1, -R7 ;  /* 0x0000000112067824 */ /* 0x000fe200078e0a07 */
[----:B------:R-:W-:Y:S01]  /*03a0*/  LOP3.LUT R8, R8, 0x3ffffffc, RZ, 0xc0, !PT ;  /* 0x3ffffffc08087812 */ /* 0x000fe200078ec0ff */
[----:B------:R-:W-:Y:S01]  /*03b0*/  IMAD.MOV.U32 R22, RZ, RZ, 0x1 ;  /* 0x00000001ff167424 */ /* 0x000fe200078e00ff */
[----:B------:R-:W-:-:S02]  /*03c0*/  ISETP.NE.AND P3, PT, R5, RZ, PT ;  /* 0x000000ff0500720c */ /* 0x000fc40003f65270 */
[----:B------:R-:W-:Y:S01]  /*03d0*/  SHF.R.S32.HI R7, RZ, 0x1f, R6 ;  /* 0x0000001fff077819 */ /* 0x000fe20000011406 */
[----:B------:R-:W-:Y:S01]  /*03e0*/  IMAD.IADD R8, R3, 0x1, -R8 ;  /* 0x0000000103087824 */ /* 0x000fe200078e0a08 */
[----:B------:R-:W3:Y:S02]  /*03f0*/  LDC R13, c[0x0][0x140] ;  /* 0x00005000ff0d7b82 */ /* 0x000ee40000000800 */
[----:B------:R-:W-:Y:S02]  /*0400*/  LEA.HI R7, R7, R6, RZ, 0x3 ;  /* 0x0000000607077211 */ /* 0x000fe400078f18ff */
[----:B-----5:R-:W-:Y:S02]  /*0410*/  ISETP.NE.OR P0, PT, R0, RZ, !P0 ;  /* 0x000000ff0000720c */ /* 0x020fe40004705670 */
[--C-:B------:R-:W-:Y:S02]  /*0420*/  SHF.R.S32.HI R0, RZ, 0x3, R7.reuse ;  /* 0x00000003ff007819 */ /* 0x100fe40000011407 */
[----:B------:R-:W-:-:S02]  /*0430*/  SHF.R.S32.HI R7, RZ, 0x1f, R7 ;  /* 0x0000001fff077819 */ /* 0x000fc40000011407 */
[----:B0-----:R-:W-:Y:S02]  /*0440*/  I2FP.F32.U32 R9, UR8 ;  /* 0x0000000800097c45 */ /* 0x001fe40008201000 */
[----:B------:R-:W-:-:S03]  /*0450*/  LEA.HI R7, R7, R0, RZ, 0x2 ;  /* 0x0000000007077211 */ /* 0x000fc600078f10ff */
[----:B------:R-:W-:Y:S01]  /*0460*/  FMUL R9, R9, UR4 ;  /* 0x0000000409097c20 */ /* 0x000fe20008400000 */
[----:B------:R-:W-:Y:S01]  /*0470*/  LOP3.LUT R7, R7, 0xfffffffc, RZ, 0xc0, !PT ;  /* 0xfffffffc07077812 */ /* 0x000fe200078ec0ff */
[----:B------:R-:W-:Y:S01]  /*0480*/  VOTEU.ALL UP0, P0 ;  /* 0x00000000003f7886 */ /* 0x000fe20000000000 */
[----:B-1----:R-:W-:Y:S01]  /*0490*/  I2FP.F32.U32 R3, R4 ;  /* 0x0000000400037245 */ /* 0x002fe20000201000 */
[----:B------:R-:W-:Y:S01]  /*04a0*/  ULDC UR4, c[0x0][0x154] ;  /* 0x0000550000047ab9 */ /* 0x000fe20000000800 */
[----:B------:R-:W-:Y:S01]  /*04b0*/  VOTEU.ALL UP1, P0 ;  /* 0x00000000003f7886 */ /* 0x000fe20000020000 */
[----:B------:R-:W0:Y:S01]  /*04c0*/  F2I.U32.TRUNC.NTZ R9, R9 ;  /* 0x0000000900097305 */ /* 0x000e22000020f000 */
[----:B------:R-:W-:Y:S01]  /*04d0*/  IMAD.IADD R7, R0, 0x1, -R7 ;  /* 0x0000000100077824 */ /* 0x000fe200078e0a07 */
[----:B------:R-:W1:Y:S01]  /*04e0*/  @!UP0 S2UR UR7, SR_CgaCtaId ;  /* 0x00000000000789c3 */ /* 0x000e620000008800 */
[----:B------:R-:W-:Y:S01]  /*04f0*/  FMUL R12, R3, UR4 ;  /* 0x00000004030c7c20 */ /* 0x000fe20008400000 */
[----:B------:R-:W-:Y:S01]  /*0500*/  UMOV UR4, 0x20 ;  /* 0x0000002000047882 */ /* 0x000fe20000000000 */
[----:B------:R-:W-:Y:S01]  /*0510*/  IMAD R8, R8, 0x4, R7 ;  /* 0x0000000408087824 */ /* 0x000fe200078e0207 */
[----:B------:R-:W-:Y:S01]  /*0520*/  @!UP0 UMOV UR6, 0x400 ;  /* 0x0000040000068882 */ /* 0x000fe20000000000 */
[----:B------:R-:W-:-:S04]  /*0530*/  @!UP0 UIADD3 UR4, -UR4, 0x100000, URZ ;  /* 0x0010000004048890 */ /* 0x000fc8000fffe13f */
[----:B------:R-:W-:Y:S02]  /*0540*/  @!UP0 USHF.L.U32 UR5, UR4, 0xb, URZ ;  /* 0x0000000b04058899 */ /* 0x000fe4000800063f */
[----:B------:R-:W-:Y:S01]  /*0550*/  @!UP0 USHF.L.U32 UR4, UR4, 0x1, URZ ;  /* 0x0000000104048899 */ /* 0x000fe2000800063f */
[----:B---3--:R-:W-:Y:S01]  /*0560*/  ISETP.EQ.U32.AND P2, PT, R13, 0x1, PT ;  /* 0x000000010d00780c */ /* 0x008fe20003f42070 */
[----:B------:R-:W3:Y:S01]  /*0570*/  F2I.U32.TRUNC.NTZ R12, R12 ;  /* 0x0000000c000c7305 */ /* 0x000ee2000020f000 */
[C---:B------:R-:W-:Y:S01]  /*0580*/  LEA.HI R0, R8.reuse, R8, RZ, 0x1 ;  /* 0x0000000808007211 */ /* 0x040fe200078f08ff */
[----:B------:R-:W5:Y:S01]  /*0590*/  LDC R7, c[0x0][0x148] ;  /* 0x00005200ff077b82 */ /* 0x000f620000000800 */
[----:B------:R-:W-:Y:S02]  /*05a0*/  IMAD.SHL.U32 R23, R8, 0x4, RZ ;  /* 0x0000000408177824 */ /* 0x000fe400078e00ff */
[----:B------:R-:W-:Y:S01]  /*05b0*/  LOP3.LUT R11, R0, 0xfffffffe, RZ, 0xc0, !PT ;  /* 0xfffffffe000b7812 */ /* 0x000fe200078ec0ff */
[----:B0-----:R-:W-:Y:S01]  /*05c0*/  IMAD.MOV R15, RZ, RZ, -R9 ;  /* 0x000000ffff0f7224 */ /* 0x001fe200078e0a09 */
[----:B------:R-:W-:-:S02]  /*05d0*/  SHF.R.S32.HI R9, RZ, 0x1f, R2 ;  /* 0x0000001fff097819 */ /* 0x000fc40000011402 */
[----:B------:R-:W-:Y:S01]  /*05e0*/  LOP3.LUT R23, R8, 0xc, R23, 0x78, !PT ;  /* 0x0000000c08177812 */ /* 0x000fe200078e7817 */
[----:B--2---:R-:W-:Y:S01]  /*05f0*/  IMAD R3, R10, R15, UR8 ;  /* 0x000000080a037e24 */ /* 0x004fe2000f8e020f */
[----:B------:R-:W-:Y:S01]  /*0600*/  LEA.HI R9, R9, R2, RZ, 0x2 ;  /* 0x0000000209097211 */ /* 0x000fe200078f10ff */
[----:B------:R-:W-:-:S03]  /*0610*/  IMAD.IADD R0, R8, 0x1, -R11 ;  /* 0x0000000108007824 */ /* 0x000fc600078e0a0b */
[----:B------:R-:W-:Y:S01]  /*0620*/  LOP3.LUT R9, R9, 0xfffffffc, RZ, 0xc0, !PT ;  /* 0xfffffffc09097812 */ /* 0x000fe200078ec0ff */
[----:B---3--:R-:W-:Y:S01]  /*0630*/  IMAD.MOV R24, RZ, RZ, -R12 ;  /* 0x000000ffff187224 */ /* 0x008fe200078e0a0c */
[----:B------:R-:W-:Y:S01]  /*0640*/  ISETP.NE.AND P4, PT, R0, R3, PT ;  /* 0x000000030000720c */ /* 0x000fe20003f85270 */
[----:B-1----:R-:W-:Y:S02]  /*0650*/  @!UP0 ULEA UR6, UR7, UR6, 0x18 ;  /* 0x0000000607068291 */ /* 0x002fe4000f8ec03f */
[----:B------:R-:W-:Y:S01]  /*0660*/  IMAD.IADD R0, R2, 0x1, -R9 ;  /* 0x0000000102007824 */ /* 0x000fe200078e0a09 */
[----:B------:R-:W-:Y:S01]  /*0670*/  VOTEU.ALL UP0, P0 ;  /* 0x00000000003f7886 */ /* 0x000fe20000000000 */
[----:B------:R-:W-:Y:S01]  /*0680*/  LOP3.LUT P0, RZ, R6, 0x7, RZ, 0xc0, !PT ;  /* 0x0000000706ff7812 */ /* 0x000fe2000780c0ff */
[----:B------:R-:W-:Y:S02]  /*0690*/  VIADD R6, R5, 0xffffffff ;  /* 0xffffffff05067836 */ /* 0x000fe40000000000 */
[----:B------:R-:W-:Y:S01]  /*06a0*/  ISETP.NE.AND P1, PT, R0, 0x3, PT ;  /* 0x000000030000780c */ /* 0x000fe20003f25270 */
[----:B-----5:R-:W-:Y:S01]  /*06b0*/  IMAD R9, R7, R24, R4 ;  /* 0x0000001807097224 */ /* 0x020fe200078e0204 */
[----:B------:R-:W-:-:S02]  /*06c0*/  ISETP.LT.U32.AND P0, PT, R23, 0x2, !P0 ;  /* 0x000000021700780c */ /* 0x000fc40004701070 */
[----:B------:R-:W-:Y:S01]  /*06d0*/  ISETP.EQ.OR P1, PT, R0, RZ, !P1 ;  /* 0x000000ff0000720c */ /* 0x000fe20004f22670 */
[----:B------:R-:W0:Y:S02]  /*06e0*/  FENCE.VIEW.ASYNC.S ;  /* 0x00000000000073c6 */ /* 0x000e240000000000 */
[----:B0-----:R0:W1:Y:S01]  /*06f0*/  @!UP0 SYNCS.EXCH.64 URZ, [UR6+0x50], UR4 ;  /* 0x00005004063f85b2 */ /* 0x0010620008000100 */
[----:B------:R-:W-:Y:S02]  /*0700*/  @P4 LEA.HI R2, R23, R23, RZ, 0x1 ;  /* 0x0000001717024211 */ /* 0x000fe400078f08ff */
[----:B------:R-:W-:Y:S02]  /*0710*/  ISETP.EQ.AND P1, PT, R5, RZ, P1 ;  /* 0x000000ff0500720c */ /* 0x000fe40000f22270 */
[----:B------:R-:W-:Y:S02]  /*0720*/  @P4 SHF.R.S32.HI R2, RZ, 0x1, R2 ;  /* 0x00000001ff024819 */ /* 0x000fe40000011402 */
[----:B------:R-:W-:-:S02]  /*0730*/  ISETP.GE.U32.AND P6, PT, R6, 0x2, PT ;  /* 0x000000020600780c */ /* 0x000fc40003fc6070 */
[----:B------:R-:W-:Y:S02]  /*0740*/  @P4 ISETP.NE.AND P5, PT, R2, R9, PT ;  /* 0x000000090200420c */ /* 0x000fe40003fa5270 */
[----:B------:R-:W-:Y:S02]  /*0750*/  SEL R9, RZ, 0x1, !P0 ;  /* 0x00000001ff097807 */ /* 0x000fe40004000000 */
[----:B------:R-:W-:Y:S02]  /*0760*/  @P4 SEL R22, RZ, 0x1, P5 ;  /* 0x00000001ff164807 */ /* 0x000fe40002800000 */
[----:B------:R-:W-:Y:S01]  /*0770*/  SEL R19, RZ, 0x1, !P1 ;  /* 0x00000001ff137807 */ /* 0x000fe20004800000 */
[----:B------:R0:W2:Y:S01]  /*0780*/  @!UP1 SYNCS.EXCH.64 URZ, [UR6+0x58], UR4 ;  /* 0x00005804063f95b2 */ /* 0x0000a20008000100 */
[----:B------:R-:W-:Y:S01]  /*0790*/  LOP3.LUT R22, R22, R9, RZ, 0xc0, !PT ;  /* 0x0000000916167212 */ /* 0x000fe200078ec0ff */
[----:B------:R-:W-:Y:S01]  /*07a0*/  NOP ;  /* 0x0000000000007918 */ /* 0x000fe20000000000 */
[----:B------:R-:W-:Y:S01]  /*07b0*/  SEL R19, R19, 0x2, P6 ;  /* 0x0000000213137807 */ /* 0x000fe20003000000 */
[----:B------:R-:W-:Y:S06]  /*07c0*/  @!P2 BRA `(.L_x_3) ;  /* 0x000000000008a947 */ /* 0x000fec0003800000 */
[----:B-12-4-:R-:W-:Y:S01]  /*07d0*/  UCGABAR_ARV ;  /* 0x00000000000079c7 */ /* 0x016fe20008000000 */
[----:B------:R-:W-:Y:S05]  /*07e0*/  BRA `(.L_x_4) ;  /* 0x0000000000047947 */ /* 0x000fea0003800000 */
.L_x_3:
[----:B-12-4-:R-:W-:Y:S01]  /*07f0*/  NOP ;  /* 0x0000000000007918 */ /* 0x016fe20000000000 */
.L_x_4:
[----:B------:R-:W1:Y:S01]  /*0800*/  LDC R2, c[0x0][0x65c] ;  /* 0x00019700ff027b82 */ /* 0x000e620000000800 */
[----:B------:R-:W-:Y:S01]  /*0810*/  LOP3.LUT R5, R5, 0xfffffdff, RZ, 0xc0, !PT ;  /* 0xfffffdff05057812 */ /* 0x000fe200078ec0ff */
[----:B------:R-:W-:Y:S02]  /*0820*/  IMAD.U32 R8, RZ, RZ, UR8 ;  /* 0x00000008ff087e24 */ /* 0x000fe4000f8e00ff */
[----:B------:R-:W-:Y:S01]  /*0830*/  IMAD.MOV.U32 R9, RZ, RZ, RZ ;  /* 0x000000ffff097224 */ /* 0x000fe200078e00ff */
[----:B-1----:R-:W-:-:S13]  /*0840*/  ISETP.NE.AND P1, PT, R2, 0x1, PT ;  /* 0x000000010200780c */ /* 0x002fda0003f25270 */
[----:B------:R-:W1:Y:S01]  /*0850*/  @P1 LDC R17, c[0x0][0x10] ;  /* 0x00000400ff111b82 */ /* 0x000e620000000800 */
[----:B------:R-:W-:Y:S01]  /*0860*/  @P1 LOP3.LUT R5, R5, 0x200, RZ, 0xfc, !PT ;  /* 0x0000020005051812 */ /* 0x000fe200078efcff */
[----:B------:R-:W-:Y:S02]  /*0870*/  @P1 IMAD.MOV.U32 R5, RZ, RZ, RZ ;  /* 0x000000ffff051224 */ /* 0x000fe400078e00ff */
[----:B------:R-:W-:-:S04]  /*0880*/  @P1 IMAD.MOV.U32 R13, RZ, RZ, RZ ;  /* 0x000000ffff0d1224 */ /* 0x000fc800078e00ff */
[----:B------:R-:W2:Y:S01]  /*0890*/  @!P1 LDC R11, c[0x0][0xc] ;  /* 0x00000300ff0b9b82 */ /* 0x000ea20000000800 */
[----:B-1----:R-:W-:-:S04]  /*08a0*/  @P1 IMAD.WIDE.U32 R16, R17, UR8, R4 ;  /* 0x0000000811101c25 */ /* 0x002fc8000f8e0004 */
[----:B------:R-:W-:Y:S02]  /*08b0*/  @P1 IMAD.IADD R17, R17, 0x1, R13 ;  /* 0x0000000111111824 */ /* 0x000fe400078e020d */
[----:B--2---:R-:W-:-:S04]  /*08c0*/  @!P1 IMAD.WIDE.U32 R8, R4, R11, R8 ;  /* 0x0000000b04089225 */ /* 0x004fc800078e0008 */
[----:B------:R-:W-:Y:S02]  /*08d0*/  @!P1 IMAD.MOV.U32 R16, RZ, RZ, R8 ;  /* 0x000000ffff109224 */ /* 0x000fe400078e0008 */
[----:B------:R-:W-:Y:S01]  /*08e0*/  @!P1 IMAD.MOV.U32 R17, RZ, RZ, R9 ;  /* 0x000000ffff119224 */ /* 0x000fe200078e0009 */
[----:B------:R-:W-:Y:S06]  /*08f0*/  @!P2 BRA `(.L_x_5) ;  /* 0x00000000000ca947 */ /* 0x000fec0003800000 */
[----:B------:R-:W-:Y:S01]  /*0900*/  UCGABAR_WAIT ;  /* 0x0000000000007dc7 */ /* 0x000fe20008000000 */
[----:B------:R-:W-:Y:S01]  /*0910*/  CCTL.IVALL ;  /* 0x00000000ff00798f */ /* 0x000fe20002000000 */
[----:B------:R-:W-:Y:S05]  /*0920*/  BRA `(.L_x_6) ;  /* 0x0000000000047947 */ /* 0x000fea0003800000 */
.L_x_5:
[----:B------:R-:W-:Y:S06]  /*0930*/  BAR.SYNC.DEFER_BLOCKING 0x0 ;  /* 0x0000000000007b1d */ /* 0x000fec0000010000 */
.L_x_6:
[----:B------:R-:W-:Y:S05]  /*0940*/  @!P3 BRA `(.L_x_7) ;  /* 0x0000007c005cb947 */ /* 0x000fea0003800000 */
[----:B------:R-:W-:-:S13]  /*0950*/  ISETP.GT.U32.AND P0, PT, R6, 0x1, PT ;  /* 0x000000010600780c */ /* 0x000fda0003f04070 */
[----:B0-----:R-:W-:Y:S05]  /*0960*/  @P0 EXIT ;  /* 0x000000000000094d */ /* 0x001fea0003800000 */
[----:B------:R-:W-:Y:S01]  /*0970*/  ULDC.64 UR4, c[0x0][0x650] ;  /* 0x0001940000047ab9 */ /* 0x000fe20000000a00 */
[----:B------:R-:W-:Y:S01]  /*0980*/  PRMT R0, RZ, 0x7610, R0 ;  /* 0x00007610ff007816 */ /* 0x000fe20000000000 */
[----:B------:R-:W-:Y:S01]  /*0990*/  IMAD.MOV.U32 R106, RZ, RZ, -0x1 ;  /* 0xffffffffff6a7424 */ /* 0x000fe200078e00ff */
[----:B------:R-:W-:Y:S01]  /*09a0*/  ISETP.GE.U32.AND P0, PT, R16, UR4, PT ;  /* 0x0000000410007c0c */ /* 0x000fe2000bf06070 */
[----:B------:R-:W-:Y:S02]  /*09b0*/  IMAD.MOV.U32 R107, RZ, RZ, -0x1 ;  /* 0xffffffffff6b7424 */ /* 0x000fe400078e00ff */
[----:B------:R-:W-:Y:S01]  /*09c0*/  IMAD.MOV.U32 R105, RZ, RZ, -0x1 ;  /* 0xffffffffff697424 */ /* 0x000fe200078e00ff */
[----:B------:R-:W-:-:S13]  /*09d0*/  ISETP.GE.U32.AND.EX P0, PT, R17, UR5, PT, P0 ;  /* 0x0000000511007c0c */ /* 0x000fda000bf06100 */
[----:B------:R-:W-:Y:S05]  /*09e0*/  @P0 BRA `(.L_x_8) ;  /* 0x0000000400280947 */ /* 0x000fea0003800000 */
[----:B------:R-:W0:Y:S01]  /*09f0*/  LDC.64 R20, c[0x0][0x628] ;  /* 0x00018a00ff147b82 */ /* 0x000e220000000a00 */
[----:B------:R-:W-:Y:S02]  /*0a00*/  IMAD.MOV.U32 R8, RZ, RZ, R16 ;  /* 0x000000ffff087224 */ /* 0x000fe400078e0010 */
[----:B------:R-:W-:-:S05]  /*0a10*/  IMAD.MOV.U32 R9, RZ, RZ, R17 ;  /* 0x000000ffff097224 */ /* 0x000fca00078e0011 */
[----:B------:R-:W1:Y:S08]  /*0a20*/  LDC R0, c[0x0][0x630] ;  /* 0x00018c00ff007b82 */ /* 0x000e700000000800 */
[----:B------:R-:W2:Y:S01]  /*0a30*/  LDC.64 R26, c[0x0][0x620] ;  /* 0x00018800ff1a7b82 */ /* 0x000ea20000000a00 */
[----:B0-----:R-:W-:-:S04]  /*0a40*/  ISETP.NE.U32.AND P0, PT, R20, RZ, PT ;  /* 0x000000ff1400720c */ /* 0x001fc80003f05070 */
[----:B------:R-:W-:-:S13]  /*0a50*/  ISETP.NE.AND.EX P0, PT, R21, RZ, PT, P0 ;  /* 0x000000ff1500720c */ /* 0x000fda0003f05300 */
[----:B-12---:R-:W-:Y:S05]  /*0a60*/  @!P0 BRA `(.L_x_9) ;  /* 0x0000000000288947 */ /* 0x006fea0003800000 */
[----:B------:R-:W0:Y:S02]  /*0a70*/  LDC R13, c[0x0][0x634] ;  /* 0x00018d00ff0d7b82 */ /* 0x000e240000000800 */
[----:B0-----:R-:W-:-:S05]  /*0a80*/  IADD3 R13, P0, R16, R13, RZ ;  /* 0x0000000d100d7210 */ /* 0x001fca0007f1e0ff */
[----:B------:R-:W-:-:S04]  /*0a90*/  IMAD.X R15, RZ, RZ, R17, P0 ;  /* 0x000000ffff0f7224 */ /* 0x000fc800000e0611 */
[----:B------:R-:W-:-:S04]  /*0aa0*/  IMAD.WIDE.U32 R8, R15, R20, RZ ;  /* 0x000000140f087225 */ /* 0x000fc800078e00ff */
[----:B------:R-:W-:-:S04]  /*0ab0*/  IMAD.WIDE.U32 R10, P0, R13, R21, R8 ;  /* 0x000000150d0a7225 */ /* 0x000fc80007800008 */
[----:B------:R-:W-:-:S04]  /*0ac0*/  IMAD.WIDE.U32 R8, R13, R20, RZ ;  /* 0x000000140d087225 */ /* 0x000fc800078e00ff */
[----:B------:R-:W-:Y:S01]  /*0ad0*/  IMAD.X R13, RZ, RZ, RZ, P0 ;  /* 0x000000ffff0d7224 */ /* 0x000fe200000e06ff */
[----:B------:R-:W-:Y:S01]  /*0ae0*/  IADD3 RZ, P0, R9, R10, RZ ;  /* 0x0000000a09ff7210 */ /* 0x000fe20007f1e0ff */
[----:B------:R-:W-:-:S04]  /*0af0*/  IMAD.MOV.U32 R12, RZ, RZ, R11 ;  /* 0x000000ffff0c7224 */ /* 0x000fc800078e000b */
[----:B------:R-:W-:-:S08]  /*0b00*/  IMAD.WIDE.U32.X R8, R15, R21, R12, P0 ;  /* 0x000000150f087225 */ /* 0x000fd000000e040c */
.L_x_9:
[----:B------:R-:W0:Y:S01]  /*0b10*/  LDC.64 R20, c[0x0][0x640] ;  /* 0x00019000ff147b82 */ /* 0x000e220000000a00 */
[--C-:B------:R-:W-:Y:S01]  /*0b20*/  SHF.R.U64 R105, R8, R0, R9.reuse ;  /* 0x0000000008697219 */ /* 0x100fe20000001209 */
[----:B------:R-:W-:Y:S01]  /*0b30*/  IMAD R28, R7, R24, R4 ;  /* 0x00000018071c7224 */ /* 0x000fe200078e0204 */
[----:B------:R-:W-:Y:S01]  /*0b40*/  SHF.R.U32.HI R0, RZ, R0, R9 ;  /* 0x00000000ff007219 */ /* 0x000fe20000011609 */
[----:B------:R-:W-:Y:S01]  /*0b50*/  IMAD.MOV.U32 R25, RZ, RZ, 0x1 ;  /* 0x00000001ff197424 */ /* 0x000fe200078e00ff */
[----:B------:R-:W-:-:S03]  /*0b60*/  IADD3 R5, P0, RZ, -R105, RZ ;  /* 0x80000069ff057210 */ /* 0x000fc60007f1e0ff */
[----:B------:R-:W1:Y:S02]  /*0b70*/  LDC R6, c[0x0][0x618] ;  /* 0x00018600ff067b82 */ /* 0x000e640000000800 */
[----:B------:R-:W-:-:S04]  /*0b80*/  IMAD.X R9, RZ, RZ, ~R0, P0 ;  /* 0x000000ffff097224 */ /* 0x000fc800000e0e00 */
[-C--:B------:R-:W-:Y:S02]  /*0b90*/  IMAD R0, R9, R26.reuse, RZ ;  /* 0x0000001a09007224 */ /* 0x080fe400078e02ff */
[----:B------:R-:W2:Y:S01]  /*0ba0*/  LDC R11, c[0x0][0x608] ;  /* 0x00018200ff0b7b82 */ /* 0x000ea20000000800 */
[----:B------:R-:W-:-:S04]  /*0bb0*/  IMAD.WIDE.U32 R8, R5, R26, R16 ;  /* 0x0000001a05087225 */ /* 0x000fc800078e0010 */
[----:B------:R-:W-:-:S03]  /*0bc0*/  IMAD R5, R5, R27, R0 ;  /* 0x0000001b05057224 */ /* 0x000fc600078e0200 */
[----:B------:R-:W3:Y:S01]  /*0bd0*/  LDC R12, c[0x0][0x658] ;  /* 0x00019600ff0c7b82 */ /* 0x000ee20000000800 */
[----:B0-----:R-:W-:Y:S01]  /*0be0*/  ISETP.NE.U32.AND P0, PT, R20, RZ, PT ;  /* 0x000000ff1400720c */ /* 0x001fe20003f05070 */
[----:B------:R-:W-:Y:S02]  /*0bf0*/  IMAD.IADD R5, R9, 0x1, R5 ;  /* 0x0000000109057824 */ /* 0x000fe400078e0205 */
[----:B------:R-:W-:Y:S01]  /*0c00*/  IMAD.MOV.U32 R9, RZ, RZ, -0x1 ;  /* 0xffffffffff097424 */ /* 0x000fe200078e00ff */
[----:B------:R-:W-:-:S03]  /*0c10*/  ISETP.NE.AND.EX P0, PT, R21, RZ, PT, P0 ;  /* 0x000000ff1500720c */ /* 0x000fc60003f05300 */
[----:B------:R-:W0:Y:S01]  /*0c20*/  LDC R15, c[0x0][0x600] ;  /* 0x00018000ff0f7b82 */ /* 0x000e220000000800 */
[-CC-:B-1----:R-:W-:Y:S02]  /*0c30*/  SHF.R.U64 R13, R8, R6.reuse, R5.reuse ;  /* 0x00000006080d7219 */ /* 0x182fe40000001205 */
[----:B------:R-:W-:-:S05]  /*0c40*/  SHF.R.U32.HI R0, RZ, R6, R5 ;  /* 0x00000006ff007219 */ /* 0x000fca0000011605 */
[----:B------:R-:W1:Y:S01]  /*0c50*/  LDC R14, c[0x0][0x648] ;  /* 0x00019200ff0e7b82 */ /* 0x000e620000000800 */
[-CC-:B--2---:R-:W-:Y:S02]  /*0c60*/  SHF.R.U64 R29, R13, R11.reuse, R0.reuse ;  /* 0x0000000b0d1d7219 */ /* 0x184fe40000001200 */
[----:B------:R-:W-:-:S05]  /*0c70*/  SHF.R.U32.HI R5, RZ, R11, R0 ;  /* 0x0000000bff057219 */ /* 0x000fca0000011600 */
[----:B------:R-:W2:Y:S01]  /*0c80*/  LDC R26, c[0x0][0x638] ;  /* 0x00018e00ff1a7b82 */ /* 0x000ea20000000800 */
[-CC-:B---3--:R-:W-:Y:S02]  /*0c90*/  SHF.R.U64 R24, R29, R12.reuse, R5.reuse ;  /* 0x0000000c1d187219 */ /* 0x188fe40000001205 */
[-C--:B------:R-:W-:Y:S02]  /*0ca0*/  SHF.L.U32 R0, R9, R12.reuse, RZ ;  /* 0x0000000c09007219 */ /* 0x080fe400000006ff */
[----:B------:R-:W-:Y:S01]  /*0cb0*/  SHF.R.U32.HI R5, RZ, R12, R5 ;  /* 0x0000000cff057219 */ /* 0x000fe20000011605 */
[----:B------:R-:W-:Y:S01]  /*0cc0*/  IMAD.MOV.U32 R4, RZ, RZ, R24 ;  /* 0x000000ffff047224 */ /* 0x000fe200078e0018 */
[----:B------:R-:W-:Y:S01]  /*0cd0*/  LOP3.LUT R10, RZ, R0, RZ, 0x33, !PT ;  /* 0x00000000ff0a7212 */ /* 0x000fe200078e33ff */
[----:B------:R-:W3:Y:S01]  /*0ce0*/  LDC R27, c[0x0][0x610] ;  /* 0x00018400ff1b7b82 */ /* 0x000ee20000000800 */
[----:B------:R-:W-:Y:S05]  /*0cf0*/  @!P0 BRA `(.L_x_10) ;  /* 0x0000000000288947 */ /* 0x000fea0003800000 */
[----:B------:R-:W4:Y:S02]  /*0d00*/  LDC R9, c[0x0][0x64c] ;  /* 0x00019300ff097b82 */ /* 0x000f240000000800 */
[----:B----4-:R-:W-:-:S05]  /*0d10*/  IADD3 R9, P0, R24, R9, RZ ;  /* 0x0000000918097210 */ /* 0x010fca0007f1e0ff */
        /* <DEDUP_REMOVED lines=8> */
.L_x_10:
[----:B-1----:R-:W-:Y:S01]  /*0da0*/  SHF.R.U64 R4, R4, R14, R5 ;  /* 0x0000000e04047219 */ /* 0x002fe20000001205 */
[----:B0-----:R-:W-:Y:S01]  /*0db0*/  VIADD R6, R15, 0xffffffff ;  /* 0xffffffff0f067836 */ /* 0x001fe20000000000 */
[----:B------:R-:W-:Y:S02]  /*0dc0*/  SHF.L.U32 R0, R25, R12, RZ ;  /* 0x0000000c19007219 */ /* 0x000fe400000006ff */
[----:B------:R-:W-:Y:S01]  /*0dd0*/  LOP3.LUT R5, R29, R10, RZ, 0xc0, !PT ;  /* 0x0000000a1d057212 */ /* 0x000fe200078ec0ff */
[----:B------:R-:W-:Y:S01]  /*0de0*/  IMAD.MOV R7, RZ, RZ, -R4 ;  /* 0x000000ffff077224 */ /* 0x000fe200078e0a04 */
[----:B------:R-:W-:Y:S02]  /*0df0*/  SEL R3, R3, R28, !P1 ;  /* 0x0000001c03037207 */ /* 0x000fe40004800000 */
[----:B------:R-:W-:Y:S01]  /*0e00*/  LOP3.LUT R6, R13, R6, RZ, 0xc0, !PT ;  /* 0x000000060d067212 */ /* 0x000fe200078ec0ff */
[----:B------:R-:W-:Y:S02]  /*0e10*/  IMAD R4, R0, R4, R5 ;  /* 0x0000000400047224 */ /* 0x000fe400078e0205 */
[----:B--2---:R-:W-:-:S02]  /*0e20*/  IMAD R0, R7, R26, R24 ;  /* 0x0000001a07007224 */ /* 0x004fc400078e0218 */
[----:B---3--:R-:W-:Y:S02]  /*0e30*/  IMAD R3, R4, R27, R3 ;  /* 0x0000001b04037224 */ /* 0x008fe400078e0203 */
[----:B------:R-:W-:Y:S02]  /*0e40*/  IMAD R106, R0, R15, R6 ;  /* 0x0000000f006a7224 */ /* 0x000fe400078e0206 */
[----:B------:R-:W-:-:S03]  /*0e50*/  IMAD.MOV.U32 R4, RZ, RZ, 0x1 ;  /* 0x00000001ff047424 */ /* 0x000fc600078e00ff */
[----:B------:R-:W-:Y:S02]  /*0e60*/  SEL R107, R106, R3, !P1 ;  /* 0x000000036a6b7207 */ /* 0x000fe40004800000 */
[----:B------:R-:W-:Y:S02]  /*0e70*/  PRMT R0, R4, 0x7610, R0 ;  /* 0x0000761004007816 */ /* 0x000fe40000000000 */
[----:B------:R-:W-:-:S07]  /*0e80*/  SEL R106, R3, R106, !P1 ;  /* 0x0000006a036a7207 */ /* 0x000fce0004800000 */
.L_x_8:
[----:B------:R-:W-:-:S08]  /*0e90*/  NOP ;  /* 0x0000000000007918 */ /* 0x000fd00000000000 */
[----:B------:R-:W0:Y:S02]  /*0ea0*/  USETMAXREG.TRY_ALLOC.CTAPOOL UP0, 0xe8 ;  /* 0x000000e8000079c8 */ /* 0x000e240008000600 */
[----:B0-----:R-:W-:-:S13]  /*0eb0*/  PLOP3.LUT P0, PT, PT, PT, UP0, 0x80, 0x0 ;  /* 0x000000000000781c */ /* 0x001fda0003f0f008 */
[----:B------:R-:W-:Y:S05]  /*0ec0*/  @!P0 BRA `(.L_x_8) ;  /* 0xfffffffc00f08947 */ /* 0x000fea000383ffff */
[----:B------:R-:W-:Y:S01]  /*0ed0*/  ULDC.64 UR4, c[0x0][0x598] ;  /* 0x0001660000047ab9 */ /* 0x000fe20000000a00 */
[----:B------:R-:W-:Y:S01]  /*0ee0*/  ULDC.64 UR36, c[0x0][0x208] ;  /* 0x0000820000247ab9 */ /* 0x000fe20000000a00 */
[----:B------:R-:W-:-:S04]  /*0ef0*/  ISETP.NE.U32.AND P0, PT, RZ, UR4, PT ;  /* 0x00000004ff007c0c */ /* 0x000fc8000bf05070 */
[----:B------:R-:W-:-:S13]  /*0f00*/  ISETP.NE.AND.EX P0, PT, RZ, UR5, PT, P0 ;  /* 0x00000005ff007c0c */ /* 0x000fda000bf05300 */
[----:B------:R-:W-:Y:S05]  /*0f10*/  @!P0 BRA `(.L_x_11) ;  /* 0x00000000001c8947 */ /* 0x000fea0003800000 */
[----:B------:R-:W0:Y:S02]  /*0f20*/  LDC.64 R4, c[0x0][0x598] ;  /* 0x00016600ff047b82 */ /* 0x000e240000000a00 */
[----:B0-----:R-:W2:Y:S02]  /*0f30*/  LDG.E.64 R4, desc[UR36][R4.64] ;  /* 0x0000002404047981 */ /* 0x001ea4000c1e1b00 */
[----:B--2---:R-:W-:-:S04]  /*0f40*/  ISETP.NE.U32.AND P0, PT, R4, RZ, PT ;  /* 0x000000ff0400720c */ /* 0x004fc80003f05070 */
[----:B------:R-:W-:-:S13]  /*0f50*/  ISETP.NE.AND.EX P0, PT, R5, RZ, PT, P0 ;  /* 0x000000ff0500720c */ /* 0x000fda0003f05300 */
[----:B------:R-:W-:Y:S05]  /*0f60*/  @!P0 BRA `(.L_x_11) ;  /* 0x0000000000088947 */ /* 0x000fea0003800000 */
[----:B------:R0:W5:Y:S01]  /*0f70*/  LD.E R96, desc[UR36][R4.64] ;  /* 0x0000002404607980 */ /* 0x000162000c101900 */
[----:B------:R-:W-:Y:S05]  /*0f80*/  BRA `(.L_x_12) ;  /* 0x0000000000247947 */ /* 0x000fea0003800000 */
.L_x_11:
[----:B------:R-:W-:Y:S02]  /*0f90*/  ULDC.64 UR4, c[0x0][0x588] ;  /* 0x0001620000047ab9 */ /* 0x000fe40000000a00 */
[----:B------:R-:W-:-:S04]  /*0fa0*/  ISETP.NE.U32.AND P0, PT, RZ, UR4, PT ;  /* 0x00000004ff007c0c */ /* 0x000fc8000bf05070 */
[----:B------:R-:W-:-:S13]  /*0fb0*/  ISETP.NE.AND.EX P0, PT, RZ, UR5, PT, P0 ;  /* 0x00000005ff007c0c */ /* 0x000fda000bf05300 */
[----:B------:R-:W-:Y:S05]  /*0fc0*/  @!P0 BRA `(.L_x_13) ;  /* 0x00000000000c8947 */ /* 0x000fea0003800000 */
[----:B------:R-:W0:Y:S02]  /*0fd0*/  LDC.64 R96, c[0x0][0x588] ;  /* 0x00016200ff607b82 */ /* 0x000e240000000a00 */
[----:B0-----:R1:W5:Y:S01]  /*0fe0*/  LDG.E R96, desc[UR36][R96.64] ;  /* 0x0000002460607981 */ /* 0x001362000c1e1900 */
[----:B------:R-:W-:Y:S05]  /*0ff0*/  BRA `(.L_x_12) ;  /* 0x0000000000087947 */ /* 0x000fea0003800000 */
.L_x_13:
[----:B------:R-:W-:Y:S02]  /*1000*/  ULDC UR4, c[0x0][0x580] ;  /* 0x0001600000047ab9 */ /* 0x000fe40000000800 */
[----:B------:R-:W-:-:S07]  /*1010*/  IMAD.U32 R96, RZ, RZ, UR4 ;  /* 0x00000004ff607e24 */ /* 0x000fce000f8e00ff */
.L_x_12:
[----:B------:R-:W-:Y:S02]  /*1020*/  ULDC.64 UR4, c[0x0][0x5a0] ;  /* 0x0001680000047ab9 */ /* 0x000fe40000000a00 */
[----:B------:R-:W-:-:S04]  /*1030*/  ISETP.NE.U32.AND P0, PT, RZ, UR4, PT ;  /* 0x00000004ff007c0c */ /* 0x000fc8000bf05070 */
[----:B------:R-:W-:-:S13]  /*1040*/  ISETP.NE.AND.EX P0, PT, RZ, UR5, PT, P0 ;  /* 0x00000005ff007c0c */ /* 0x000fda000bf05300 */
[----:B------:R-:W-:Y:S05]  /*1050*/  @!P0 BRA `(.L_x_14) ;  /* 0x00000000001c8947 */ /* 0x000fea0003800000 */
[----:B0-----:R-:W0:Y:S02]  /*1060*/  LDC.64 R4, c[0x0][0x5a0] ;  /* 0x00016800ff047b82 */ /* 0x001e240000000a00 */
[----:B0-----:R-:W2:Y:S02]  /*1070*/  LDG.E.64 R4, desc[UR36][R4.64] ;  /* 0x0000002404047981 */ /* 0x001ea4000c1e1b00 */
[----:B--2---:R-:W-:-:S04]  /*1080*/  ISETP.NE.U32.AND P0, PT, R4, RZ, PT ;  /* 0x000000ff0400720c */ /* 0x004fc80003f05070 */
[----:B------:R-:W-:-:S13]  /*1090*/  ISETP.NE.AND.EX P0, PT, R5, RZ, PT, P0 ;  /* 0x000000ff0500720c */ /* 0x000fda0003f05300 */
[----:B------:R-:W-:Y:S05]  /*10a0*/  @!P0 BRA `(.L_x_14) ;  /* 0x0000000000088947 */ /* 0x000fea0003800000 */
[----:B-1----:R0:W5:Y:S01]  /*10b0*/  LD.E R97, desc[UR36][R4.64] ;  /* 0x0000002404617980 */ /* 0x002162000c101900 */
[----:B------:R-:W-:Y:S05]  /*10c0*/  BRA `(.L_x_15) ;  /* 0x0000000000247947 */ /* 0x000fea0003800000 */
.L_x_14:
[----:B------:R-:W-:Y:S02]  /*10d0*/  ULDC.64 UR4, c[0x0][0x590] ;  /* 0x0001640000047ab9 */ /* 0x000fe40000000a00 */
[----:B------:R-:W-:-:S04]  /*10e0*/  ISETP.NE.U32.AND P0, PT, RZ, UR4, PT ;  /* 0x00000004ff007c0c */ /* 0x000fc8000bf05070 */
[----:B------:R-:W-:-:S13]  /*10f0*/  ISETP.NE.AND.EX P0, PT, RZ, UR5, PT, P0 ;  /* 0x00000005ff007c0c */ /* 0x000fda000bf05300 */
[----:B------:R-:W-:Y:S05]  /*1100*/  @!P0 BRA `(.L_x_16) ;  /* 0x00000000000c8947 */ /* 0x000fea0003800000 */
[----:B0-----:R-:W1:Y:S02]  /*1110*/  LDC.64 R4, c[0x0][0x590] ;  /* 0x00016400ff047b82 */ /* 0x001e640000000a00 */
[----:B-1----:R1:W5:Y:S01]  /*1120*/  LDG.E R97, desc[UR36][R4.64] ;  /* 0x0000002404617981 */ /* 0x002362000c1e1900 */
[----:B------:R-:W-:Y:S05]  /*1130*/  BRA `(.L_x_15) ;  /* 0x0000000000087947 */ /* 0x000fea0003800000 */
.L_x_16:
[----:B------:R-:W-:Y:S02]  /*1140*/  ULDC UR4, c[0x0][0x584] ;  /* 0x0001610000047ab9 */ /* 0x000fe40000000800 */
[----:B-1----:R-:W-:-:S07]  /*1150*/  IMAD.U32 R97, RZ, RZ, UR4 ;  /* 0x00000004ff617e24 */ /* 0x002fce000f8e00ff */
.L_x_15:
[----:B------:R-:W-:-:S13]  /*1160*/  LOP3.LUT P0, RZ, R0, 0xff, RZ, 0xc0, !PT ;  /* 0x000000ff00ff7812 */ /* 0x000fda000780c0ff */
[----:B------:R-:W-:Y:S05]  /*1170*/  @!P0 EXIT ;  /* 0x000000000000894d */ /* 0x000fea0003800000 */
[----:B01----:R-:W0:Y:S01]  /*1180*/  LDC.64 R4, c[0x0][0x5c8] ;  /* 0x00017200ff047b82 */ /* 0x003e220000000a00 */
[----:B------:R-:W-:Y:S01]  /*1190*/  ULDC UR4, c[0x0][0x28c] ;  /* 0x0000a30000047ab9 */ /* 0x000fe20000000800 */
[----:B------:R-:W-:Y:S01]  /*11a0*/  UMOV UR38, URZ ;  /* 0x0000003f00267c82 */ /* 0x000fe20008000000 */
[----:B------:R-:W-:Y:S01]  /*11b0*/  UIADD3 UR4, UR4, 0x7f, URZ ;  /* 0x0000007f04047890 */ /* 0x000fe2000fffe03f */
[----:B------:R-:W-:-:S03]  /*11c0*/  UMOV UR39, URZ ;  /* 0x0000003f00277c82 */ /* 0x000fc60008000000 */
[----:B------:R-:W-:-:S04]  /*11d0*/  USHF.R.S32.HI UR5, URZ, 0x1f, UR4 ;  /* 0x0000001f3f057899 */ /* 0x000fc80008011404 */
[----:B------:R-:W-:-:S04]  /*11e0*/  ULEA.HI UR5, UR5, UR4, URZ, 0x7 ;  /* 0x0000000405057291 */ /* 0x000fc8000f8f383f */
[----:B------:R-:W-:Y:S01]  /*11f0*/  USHF.R.S32.HI UR40, URZ, 0x7, UR5 ;  /* 0x000000073f287899 */ /* 0x000fe20008011405 */
[C-C-:B0-----:R-:W-:Y:S01]  /*1200*/  SHF.L.U64.HI R98, R4.reuse, 0x7, R5.reuse ;  /* 0x0000000704627819 */ /* 0x141fe20000010205 */
[C---:B------:R-:W-:Y:S01]  /*1210*/  IMAD.SHL.U32 R101, R4.reuse, 0x80, RZ ;  /* 0x0000008004657824 */ /* 0x040fe200078e00ff */
[C-C-:B------:R-:W-:Y:S01]  /*1220*/  SHF.L.U64.HI R99, R4.reuse, 0x3, R5.reuse ;  /* 0x0000000304637819 */ /* 0x140fe20000010205 */
[C---:B------:R-:W-:Y:S01]  /*1230*/  IMAD.SHL.U32 R102, R4.reuse, 0x8, RZ ;  /* 0x0000000804667824 */ /* 0x040fe200078e00ff */
[C---:B------:R-:W-:Y:S01]  /*1240*/  SHF.L.U64.HI R100, R4.reuse, 0x8, R5 ;  /* 0x0000000804647819 */ /* 0x040fe20000010205 */
[----:B------:R-:W-:-:S07]  /*1250*/  IMAD.SHL.U32 R103, R4, 0x100, RZ ;  /* 0x0000010004677824 */ /* 0x000fce00078e00ff */
.L_x_182:
[----:B------:R-:W-:Y:S01]  /*1260*/  LOP3.LUT R0, R18, 0x80, RZ, 0xc0, !PT ;  /* 0x0000008012007812 */ /* 0x000fe200078ec0ff */
[----:B0-----:R-:W0:Y:S01]  /*1270*/  S2UR UR7, SR_CgaCtaId ;  /* 0x00000000000779c3 */ /* 0x001e220000008800 */
[----:B------:R-:W-:Y:S02]  /*1280*/  UMOV UR6, 0x400 ;  /* 0x0000040000067882 */ /* 0x000fe40000000000 */
[----:B------:R-:W-:-:S06]  /*1290*/  SHF.R.U32.HI R0, RZ, 0x7, R0 ;  /* 0x00000007ff007819 */ /* 0x000fcc0000011600 */
[----:B------:R-:W1:Y:S01]  /*12a0*/  SHFL.IDX PT, R0, R0, RZ, 0x1f ;  /* 0x00001fff00007589 */ /* 0x000e6200000e0000 */
[----:B0-----:R-:W-:Y:S01]  /*12b0*/  ULEA UR6, UR7, UR6, 0x18 ;  /* 0x0000000607067291 */ /* 0x001fe2000f8ec03f */
[----:B-1----:R-:W-:-:S13]  /*12c0*/  R2UR UR4, R0 ;  /* 0x00000000000472ca */ /* 0x002fda00000e0000 */
[----:B------:R-:W-:-:S04]  /*12d0*/  ULEA.HI UR5, UR4, UR4, URZ, 0x1 ;  /* 0x0000000404057291 */ /* 0x000fc8000f8f083f */
[----:B------:R-:W-:-:S04]  /*12e0*/  ULOP3.LUT UR5, UR5, 0x7fffe, URZ, 0xc0, !UPT ;  /* 0x0007fffe05057892 */ /* 0x000fc8000f8ec03f */
[----:B------:R-:W-:-:S03]  /*12f0*/  UIADD3 UR5, UR4, -UR5, URZ ;  /* 0x8000000504057290 */ /* 0x000fc6000fffe03f */
[----:B------:R-:W-:Y:S01]  /*1300*/  ULDC UR4, c[0x0][0x28c] ;  /* 0x0000a30000047ab9 */ /* 0x000fe20000000800 */
[----:B------:R-:W-:Y:S01]  /*1310*/  ULEA UR5, UR5, UR6, 0xd ;  /* 0x0000000605057291 */ /* 0x000fe2000f8e683f */
[----:B------:R-:W-:-:S03]  /*1320*/  ISETP.LT.AND P0, PT, RZ, UR4, PT ;  /* 0x00000004ff007c0c */ /* 0x000fc6000bf01270 */
[----:B------:R-:W-:-:S04]  /*1330*/  UIADD3 UR5, UR5, 0x100, URZ ;  /* 0x0000010005057890 */ /* 0x000fc8000fffe03f */
[----:B------:R-:W-:-:S04]  /*1340*/  USHF.R.U32.HI UR5, URZ, 0x4, UR5 ;  /* 0x000000043f057899 */ /* 0x000fc80008011605 */
[----:B------:R-:W-:Y:S02]  /*1350*/  ULOP3.LUT UR41, UR5, 0x3fff, URZ, 0xc0, !UPT ;  /* 0x00003fff05297892 */ /* 0x000fe4000f8ec03f */
[----:B--234-:R-:W-:Y:S10]  /*1360*/  @P0 BRA `(.L_x_17) ;  /* 0x0000000000400947 */ /* 0x01cff40003800000 */
[----:B------:R-:W-:Y:S01]  /*1370*/  MOV R0, 0x0 ;  /* 0x0000000000007802 */ /* 0x000fe20000000f00 */
[----:B------:R-:W-:Y:S01]  /*1380*/  ULDC.64 UR4, c[0x4][0x68] ;  /* 0x01001a0000047ab9 */ /* 0x000fe20000000a00 */
[----:B------:R-:W-:Y:S01]  /*1390*/  ULDC.64 UR6, c[0x4][0x8] ;  /* 0x0100020000067ab9 */ /* 0x000fe20000000a00 */
[----:B------:R-:W-:Y:S01]  /*13a0*/  IMAD.U32 R4, RZ, RZ, UR4 ;  /* 0x00000004ff047e24 */ /* 0x000fe2000f8e00ff */
[----:B------:R0:W1:Y:S01]  /*13b0*/  LDC.64 R14, c[0x4][R0] ;  /* 0x01000000000e7b82 */ /* 0x0000620000000a00 */
[----:B------:R-:W-:Y:S01]  /*13c0*/  IMAD.U32 R5, RZ, RZ, UR5 ;  /* 0x00000005ff057e24 */ /* 0x000fe2000f8e00ff */
[----:B------:R-:W-:Y:S01]  /*13d0*/  ULDC.64 UR4, c[0x4][0x70] ;  /* 0x01001c0000047ab9 */ /* 0x000fe20000000a00 */
[----:B------:R-:W-:Y:S02]  /*13e0*/  IMAD.U32 R10, RZ, RZ, UR6 ;  /* 0x00000006ff0a7e24 */ /* 0x000fe4000f8e00ff */
[----:B------:R-:W-:Y:S02]  /*13f0*/  IMAD.U32 R6, RZ, RZ, UR4 ;  /* 0x00000004ff067e24 */ /* 0x000fe4000f8e00ff */
[----:B------:R-:W-:-:S02]  /*1400*/  IMAD.U32 R7, RZ, RZ, UR5 ;  /* 0x00000005ff077e24 */ /* 0x000fc4000f8e00ff */
[----:B------:R-:W-:Y:S02]  /*1410*/  IMAD.U32 R11, RZ, RZ, UR7 ;  /* 0x00000007ff0b7e24 */ /* 0x000fe4000f8e00ff */
[----:B------:R-:W-:Y:S02]  /*1420*/  IMAD.MOV.U32 R8, RZ, RZ, 0x1e1 ;  /* 0x000001e1ff087424 */ /* 0x000fe400078e00ff */
[----:B------:R-:W-:Y:S02]  /*1430*/  IMAD.MOV.U32 R12, RZ, RZ, 0x1 ;  /* 0x00000001ff0c7424 */ /* 0x000fe400078e00ff */
[----:B0-----:R-:W-:-:S07]  /*1440*/  IMAD.MOV.U32 R13, RZ, RZ, RZ ;  /* 0x000000ffff0d7224 */ /* 0x001fce00078e00ff */
[----:B------:R-:W-:-:S07]  /*1450*/  LEPC R20, `(.L_x_17) ;  /* 0x000000001014794e */ /* 0x000fce0000000000 */
[----:B-1---5:R-:W-:Y:S05]  /*1460*/  CALL.ABS.NOINC R14 ;  /* 0x000000000e007343 */ /* 0x022fea0003c00000 */
.L_x_17:
[----:B------:R-:W-:-:S04]  /*1470*/  LOP3.LUT R0, R19, 0x1, RZ, 0xfc, !PT ;  /* 0x0000000113007812 */ /* 0x000fc800078efcff */
[----:B------:R-:W-:-:S13]  /*1480*/  ISETP.NE.AND P0, PT, R0, 0x3, PT ;  /* 0x000000030000780c */ /* 0x000fda0003f05270 */
[----:B------:R-:W-:Y:S05]  /*1490*/  @!P0 BRA `(.L_x_18) ;  /* 0x0000000000048947 */ /* 0x000fea0003800000 */
[----:B------:R-:W-:Y:S01]  /*14a0*/  BPT.TRAP 0x1 ;  /* 0x000000040000795c */ /* 0x000fe20000300000 */
.L_x_18:
[----:B------:R-:W0:Y:S01]  /*14b0*/  S2UR UR5, SR_CgaCtaId ;  /* 0x00000000000579c3 */ /* 0x000e220000008800 */
[----:B------:R-:W-:Y:S01]  /*14c0*/  UMOV UR4, 0x400 ;  /* 0x0000040000047882 */ /* 0x000fe20000000000 */
[----:B------:R-:W-:Y:S02]  /*14d0*/  IMAD.U32 R0, RZ, RZ, UR38 ;  /* 0x00000026ff007e24 */ /* 0x000fe4000f8e00ff */
[----:B------:R-:W-:-:S03]  /*14e0*/  IMAD.U32 R3, RZ, RZ, UR39 ;  /* 0x00000027ff037e24 */ /* 0x000fc6000f8e00ff */
[----:B------:R-:W-:Y:S01]  /*14f0*/  SHF.L.U32 R0, R0, 0x1f, RZ ;  /* 0x0000001f00007819 */ /* 0x000fe200000006ff */
[----:B0-----:R-:W-:-:S06]  /*1500*/  ULEA UR4, UR5, UR4, 0x18 ;  /* 0x0000000405047291 */ /* 0x001fcc000f8ec03f */
[----:B------:R-:W-:-:S04]  /*1510*/  IMAD.U32 R6, RZ, RZ, UR4 ;  /* 0x00000004ff067e24 */ /* 0x000fc8000f8e00ff */
[----:B------:R-:W-:-:S04]  /*1520*/  IMAD R3, R3, 0x8, R6 ;  /* 0x0000000803037824 */ /* 0x000fc800078e0206 */
[----:B------:R0:W1:Y:S01]  /*1530*/  SYNCS.PHASECHK.TRANS64.TRYWAIT P1, [R3+URZ], R0 ;  /* 0x00000000030075a7 */ /* 0x000062000802017f */
[----:B------:R-:W-:Y:S05]  /*1540*/  @!P0 BRA `(.L_x_19) ;  /* 0x0000000000048947 */ /* 0x000fea0003800000 */
[----:B------:R-:W-:Y:S01]  /*1550*/  BPT.TRAP 0x1 ;  /* 0x000000040000795c */ /* 0x000fe20000300000 */
.L_x_19:
[----:B-1----:R-:W-:Y:S05]  /*1560*/  @P1 BRA `(.L_x_20) ;  /* 0x0000000000081947 */ /* 0x002fea0003800000 */
[----:B------:R-:W1:Y:S02]  /*1570*/  SYNCS.PHASECHK.TRANS64.TRYWAIT P1, [R3+URZ], R0 ;  /* 0x00000000030075a7 */ /* 0x000e64000802017f */
[----:B-1----:R-:W-:Y:S05]  /*1580*/  @!P1 BRA `(.L_x_21) ;  /* 0x0000008400bc9947 */ /* 0x002fea0003800000 */
.L_x_20:
[----:B------:R-:W-:-:S04]  /*1590*/  UISETP.LT.AND UP0, UPT, UR40, 0x1, UPT ;  /* 0x000000012800788c */ /* 0x000fc8000bf01270 */
[----:B------:R-:W-:-:S06]  /*15a0*/  USEL UR4, UR40, 0x1, UP0 ;  /* 0x0000000128047887 */ /* 0x000fcc0008000000 */
[----:B01----:R-:W-:Y:S01]  /*15b0*/  IMAD.U32 R0, RZ, RZ, UR4 ;  /* 0x00000004ff007e24 */ /* 0x003fe2000f8e00ff */
[----:B------:R-:W-:Y:S05]  /*15c0*/  WARPSYNC.ALL ;  /* 0x0000000000007948 */ /* 0x000fea0003800000 */
[----:B------:R-:W-:-:S04]  /*15d0*/  IADD3 R0, -R0, UR40, RZ ;  /* 0x0000002800007c10 */ /* 0x000fc8000fffe1ff */
[----:B------:R-:W-:Y:S02]  /*15e0*/  ISETP.GE.AND P1, PT, R0, 0x1, PT ;  /* 0x000000010000780c */ /* 0x000fe40003f26270 */
[----:B------:R-:W-:Y:S01]  /*15f0*/  R2UR UR4, R6 ;  /* 0x00000000060472ca */ /* 0x000fe200000e0000 */
[----:B------:R-:W-:Y:S01]  /*1600*/  WARPGROUP.ARRIVE ;  /* 0x00000000000079c5 */ /* 0x000fe20000000000 */
[----:B------:R-:W-:Y:S01]  /*1610*/  UMOV UR21, 0x40000040 ;  /* 0x4000004000157882 */ /* 0x000fe20000000000 */
[----:B------:R-:W-:Y:S01]  /*1620*/  UMOV UR23, 0x40000040 ;  /* 0x4000004000177882 */ /* 0x000fe20000000000 */
[----:B------:R-:W-:Y:S01]  /*1630*/  UMOV UR17, UR21 ;  /* 0x0000001500117c82 */ /* 0x000fe20008000000 */
[----:B------:R-:W-:Y:S01]  /*1640*/  UMOV UR19, 0x40000040 ;  /* 0x4000004000137882 */ /* 0x000fe20000000000 */
[----:B------:R-:W-:Y:S01]  /*1650*/  UMOV UR13, UR21 ;  /* 0x00000015000d7c82 */ /* 0x000fe20008000000 */
[----:B------:R-:W-:Y:S01]  /*1660*/  UMOV UR15, 0x40000040 ;  /* 0x40000040000f7882 */ /* 0x000fe20000000000 */
[----:B------:R-:W-:-:S05]  /*1670*/  UMOV UR11, 0x40000040 ;  /* 0x40000040000b7882 */ /* 0x000fca0000000000 */
[----:B------:R-:W-:-:S04]  /*1680*/  UIADD3 UR4, UR4, 0x30100, URZ ;  /* 0x0003010004047890 */ /* 0x000fc8000fffe03f */
[----:B------:R-:W-:-:S04]  /*1690*/  USHF.R.U32.HI UR4, URZ, 0x4, UR4 ;  /* 0x000000043f047899 */ /* 0x000fc80008011604 */
[----:B------:R-:W-:Y:S02]  /*16a0*/  ULOP3.LUT UR5, UR4, 0x3fff, URZ, 0xc0, !UPT ;  /* 0x00003fff04057892 */ /* 0x000fe4000f8ec03f */
[----:B------:R-:W-:Y:S02]  /*16b0*/  ULOP3.LUT UR4, UR41, 0x10000, URZ, 0xfc, !UPT ;  /* 0x0001000029047892 */ /* 0x000fe4000f8efc3f */
[----:B------:R-:W-:Y:S02]  /*16c0*/  ULOP3.LUT UR5, UR5, 0x10000, URZ, 0xfc, !UPT ;  /* 0x0001000005057892 */ /* 0x000fe4000f8efc3f */
[----:B------:R-:W-:Y:S02]  /*16d0*/  UIMAD UR6, UR39, 0xc00, UR4 ;  /* 0x00000c00270678a4 */ /* 0x000fe4000f8e0204 */
[----:B------:R-:W-:Y:S02]  /*16e0*/  UIMAD UR8, UR39, 0x180, UR5 ;  /* 0x00000180270878a4 */ /* 0x000fe4000f8e0205 */
[----:B------:R-:W-:-:S02]  /*16f0*/  UIADD3 UR7, UR6, 0x400, URZ ;  /* 0x0000040006077890 */ /* 0x000fc4000fffe03f */
[----:B------:R-:W-:Y:S01]  /*1700*/  UIADD3 UR18, UR8, 0x80, URZ ;  /* 0x0000008008127890 */ /* 0x000fe2000fffe03f */
[----:B------:R-:W-:Y:S02]  /*1710*/  UMOV UR20, UR6 ;  /* 0x0000000600147c82 */ /* 0x000fe40008000000 */
[----:B------:R-:W-:Y:S01]  /*1720*/  UMOV UR22, UR8 ;  /* 0x0000000800167c82 */ /* 0x000fe20008000000 */
[----:B------:R-:W-:Y:S01]  /*1730*/  UMOV UR16, UR20 ;  /* 0x0000001400107c82 */ /* 0x000fe20008000000 */
[----:B------:R-:W-:Y:S01]  /*1740*/  IGMMA.64x16x32.S8.S8 R88, gdesc[UR20], RZ, !UPT, gsb0 ;  /* 0x00600000145879f1 */ /* 0x000fe2000c0410ff */
[----:B------:R-:W-:Y:S01]  /*1750*/  UIADD3 UR14, UR8, 0x100, URZ ;  /* 0x00000100080e7890 */ /* 0x000fe2000fffe03f */
[----:B------:R-:W-:Y:S01]  /*1760*/  UMOV UR12, UR20 ;  /* 0x00000014000c7c82 */ /* 0x000fe20008000000 */
[----:B------:R-:W-:Y:S01]  /*1770*/  UIADD3 UR10, UR8, 0x86, URZ ;  /* 0x00000086080a7890 */ /* 0x000fe2000fffe03f */
[----:B------:R-:W-:Y:S02]  /*1780*/  WARPGROUP.DEPBAR.LE gsb0, 0x0 ;  /* 0x00008000000079c5 */ /* 0x000fe40000010000 */
[----:B------:R-:W-:-:S06]  /*1790*/  WARPGROUP.ARRIVE ;  /* 0x00000000000079c5 */ /* 0x000fcc0000000000 */
[----:B------:R-:W-:Y:S03]  /*17a0*/  IGMMA.64x16x32.S8.S8 R64, gdesc[UR16], RZ, !UPT, gsb0 ;  /* 0x00600000104079f1 */ /* 0x000fe6000c0410ff */
[----:B------:R-:W-:Y:S02]  /*17b0*/  WARPGROUP.DEPBAR.LE gsb0, 0x0 ;  /* 0x00008000000079c5 */ /* 0x000fe40000010000 */
[----:B------:R-:W-:-:S06]  /*17c0*/  WARPGROUP.ARRIVE ;  /* 0x00000000000079c5 */ /* 0x000fcc0000000000 */
[----:B------:R-:W-:Y:S01]  /*17d0*/  IGMMA.64x16x32.S8.S8 R40, gdesc[UR12], RZ, !UPT, gsb0 ;  /* 0x006000000c2879f1 */ /* 0x000fe2000c0410ff */
[----:B------:R-:W-:Y:S01]  /*17e0*/  UMOV UR12, UR7 ;  /* 0x00000007000c7c82 */ /* 0x000fe20008000000 */
[----:B------:R-:W-:Y:S01]  /*17f0*/  UMOV UR13, 0x40000040 ;  /* 0x40000040000d7882 */ /* 0x000fe20000000000 */
[----:B------:R-:W-:Y:S01]  /*1800*/  UMOV UR16, UR12 ;  /* 0x0000000c00107c82 */ /* 0x000fe20008000000 */
[----:B------:R-:W-:Y:S01]  /*1810*/  UMOV UR17, UR13 ;  /* 0x0000000d00117c82 */ /* 0x000fe20008000000 */
[----:B------:R-:W-:Y:S01]  /*1820*/  UMOV UR20, UR12 ;  /* 0x0000000c00147c82 */ /* 0x000fe20008000000 */
[----:B------:R-:W-:Y:S01]  /*1830*/  UMOV UR21, UR13 ;  /* 0x0000000d00157c82 */ /* 0x000fe20008000000 */
[----:B------:R-:W-:Y:S01]  /*1840*/  UIADD3 UR7, UR6, 0x800, URZ ;  /* 0x0000080006077890 */ /* 0x000fe2000fffe03f */
[----:B------:R-:W-:Y:S02]  /*1850*/  WARPGROUP.DEPBAR.LE gsb0, 0x0 ;  /* 0x00008000000079c5 */ /* 0x000fe40000010000 */
[----:B------:R-:W-:-:S06]  /*1860*/  WARPGROUP.ARRIVE ;  /* 0x00000000000079c5 */ /* 0x000fcc0000000000 */
[----:B------:R-:W-:Y:S03]  /*1870*/  IGMMA.64x16x32.S8.S8 R32, gdesc[UR12], RZ, !UPT, gsb0 ;  /* 0x006000000c2079f1 */ /* 0x000fe6000c0410ff */
        /* <DEDUP_REMOVED lines=15> */
[----:B------:R-:W-:Y:S01]  /*1970*/  IGMMA.64x16x32.S8.S8 R72, gdesc[UR20], RZ, !UPT, gsb0 ;  /* 0x00600000144879f1 */ /* 0x000fe2000c0410ff */
[----:B------:R-:W-:Y:S01]  /*1980*/  UIADD3 UR22, UR8, 0x82, URZ ;  /* 0x0000008208167890 */ /* 0x000fe2000fffe03f */
[----:B------:R-:W-:Y:S01]  /*1990*/  UMOV UR23, 0x40000040 ;  /* 0x4000004000177882 */ /* 0x000fe20000000000 */
[----:B------:R-:W-:Y:S02]  /*19a0*/  WARPGROUP.DEPBAR.LE gsb0, 0x0 ;  /* 0x00008000000079c5 */ /* 0x000fe40000010000 */
[----:B------:R-:W-:-:S06]  /*19b0*/  WARPGROUP.ARRIVE ;  /* 0x00000000000079c5 */ /* 0x000fcc0000000000 */
[----:B------:R-:W-:Y:S01]  /*19c0*/  IGMMA.64x16x32.S8.S8 R48, gdesc[UR16], RZ, !UPT, gsb0 ;  /* 0x00600000103079f1 */ /* 0x000fe2000c0410ff */
[----:B------:R-:W-:Y:S02]  /*19d0*/  UIADD3 UR16, UR6, 0x2, URZ ;  /* 0x0000000206107890 */ /* 0x000fe4000fffe03f */
[----:B------:R-:W-:Y:S01]  /*19e0*/  UIADD3 UR18, UR8, 0x2, URZ ;  /* 0x0000000208127890 */ /* 0x000fe2000fffe03f */
[----:B------:R-:W-:Y:S01]  /*19f0*/  UMOV UR17, 0x40000040 ;  /* 0x4000004000117882 */ /* 0x000fe20000000000 */
[----:B------:R-:W-:Y:S01]  /*1a00*/  UMOV UR19, 0x40000040 ;  /* 0x4000004000137882 */ /* 0x000fe20000000000 */
[----:B------:R-:W-:Y:S02]  /*1a10*/  UMOV UR21, UR17 ;  /* 0x0000001100157c82 */ /* 0x000fe40008000000 */
[----:B------:R-:W-:Y:S01]  /*1a20*/  UMOV UR20, UR16 ;  /* 0x0000001000147c82 */ /* 0x000fe20008000000 */
[----:B------:R-:W-:Y:S02]  /*1a30*/  WARPGROUP.DEPBAR.LE gsb0, 0x0 ;  /* 0x00008000000079c5 */ /* 0x000fe40000010000 */
[----:B------:R-:W-:-:S06]  /*1a40*/  WARPGROUP.ARRIVE ;  /* 0x00000000000079c5 */ /* 0x000fcc0000000000 */
[----:B------:R-:W-:Y:S01]  /*1a50*/  IGMMA.64x16x32.S8.S8 R24, gdesc[UR12], RZ, !UPT, gsb0 ;  /* 0x006000000c1879f1 */ /* 0x000fe2000c0410ff */
[----:B------:R-:W-:Y:S01]  /*1a60*/  UIADD3 UR14, UR8, 0x102, URZ ;  /* 0x00000102080e7890 */ /* 0x000fe2000fffe03f */
[----:B------:R-:W-:Y:S01]  /*1a70*/  UMOV UR12, UR16 ;  /* 0x00000010000c7c82 */ /* 0x000fe20008000000 */
[----:B------:R-:W-:Y:S01]  /*1a80*/  UMOV UR13, UR17 ;  /* 0x00000011000d7c82 */ /* 0x000fe20008000000 */
[----:B------:R-:W-:Y:S01]  /*1a90*/  UMOV UR15, 0x40000040 ;  /* 0x40000040000f7882 */ /* 0x000fe20000000000 */
[----:B------:R-:W-:Y:S02]  /*1aa0*/  WARPGROUP.DEPBAR.LE gsb0, 0x0 ;  /* 0x00008000000079c5 */ /* 0x000fe40000010000 */
[----:B------:R-:W-:-:S06]  /*1ab0*/  WARPGROUP.ARRIVE ;  /* 0x00000000000079c5 */ /* 0x000fcc0000000000 */
[----:B------:R-:W-:Y:S03]  /*1ac0*/  IGMMA.64x16x32.S8.S8 R88, gdesc[UR16], R88, gsb0 ;  /* 0x00600000105879f1 */ /* 0x000fe60008041058 */
[----:B------:R-:W-:Y:S02]  /*1ad0*/  WARPGROUP.DEPBAR.LE gsb0, 0x0 ;  /* 0x00008000000079c5 */ /* 0x000fe40000010000 */
[----:B------:R-:W-:-:S06]  /*1ae0*/  WARPGROUP.ARRIVE ;  /* 0x00000000000079c5 */ /* 0x000fcc0000000000 */
[----:B------:R-:W-:Y:S03]  /*1af0*/  IGMMA.64x16x32.S8.S8 R64, gdesc[UR20], R64, gsb0 ;  /* 0x00600000144079f1 */ /* 0x000fe60008041040 */
[----:B------:R-:W-:Y:S02]  /*1b00*/  WARPGROUP.DEPBAR.LE gsb0, 0x0 ;  /* 0x00008000000079c5 */ /* 0x000fe40000010000 */
[----:B------:R-:W-:-:S06]  /*1b10*/  WARPGROUP.ARRIVE ;  /* 0x00000000000079c5 */ /* 0x000fcc0000000000 */
[----:B------:R-:W-:Y:S01]  /*1b20*/  IGMMA.64x16x32.S8.S8 R40, gdesc[UR12], R40, gsb0 ;  /* 0x006000000c2879f1 */ /* 0x000fe20008041028 */
        /* <DEDUP_REMOVED lines=25> */
[----:B------:R-:W-:Y:S01]  /*1cc0*/  IGMMA.64x16x32.S8.S8 R72, gdesc[UR16], R72, gsb0 ;  /* 0x00600000104879f1 */ /* 0x000fe20008041048 */
[----:B------:R-:W-:Y:S02]  /*1cd0*/  UIADD3 UR16, UR6, 0x4, URZ ;  /* 0x0000000406107890 */ /* 0x000fe4000fffe03f */
[----:B------:R-:W-:Y:S01]  /*1ce0*/  UIADD3 UR18, UR8, 0x4, URZ ;  /* 0x0000000408127890 */ /* 0x000fe2000fffe03f */
[----:B------:R-:W-:Y:S01]  /*1cf0*/  UMOV UR17, 0x40000040 ;  /* 0x4000004000117882 */ /* 0x000fe20000000000 */
[----:B------:R-:W-:Y:S01]  /*1d00*/  UMOV UR19, 0x40000040 ;  /* 0x4000004000137882 */ /* 0x000fe20000000000 */
[----:B------:R-:W-:Y:S02]  /*1d10*/  WARPGROUP.DEPBAR.LE gsb0, 0x0 ;  /* 0x00008000000079c5 */ /* 0x000fe40000010000 */
[----:B------:R-:W-:-:S06]  /*1d20*/  WARPGROUP.ARRIVE ;  /* 0x00000000000079c5 */ /* 0x000fcc0000000000 */
[----:B------:R-:W-:Y:S01]  /*1d30*/  IGMMA.64x16x32.S8.S8 R48, gdesc[UR20], R48, gsb0 ;  /* 0x00600000143079f1 */ /* 0x000fe20008041030 */
[----:B------:R-:W-:Y:S01]  /*1d40*/  UIADD3 UR22, UR8, 0x84, URZ ;  /* 0x0000008408167890 */ /* 0x000fe2000fffe03f */
[----:B------:R-:W-:Y:S01]  /*1d50*/  UMOV UR20, UR16 ;  /* 0x0000001000147c82 */ /* 0x000fe20008000000 */
[----:B------:R-:W-:Y:S01]  /*1d60*/  UMOV UR21, UR17 ;  /* 0x0000001100157c82 */ /* 0x000fe20008000000 */
        /* <DEDUP_REMOVED lines=43> */
[----:B------:R-:W-:Y:S01]  /*2020*/  UIADD3 UR18, UR8, 0x106, URZ ;  /* 0x0000010608127890 */ /* 0x000fe2000fffe03f */
[----:B------:R-:W-:Y:S01]  /*2030*/  UMOV UR19, 0x40000040 ;  /* 0x4000004000137882 */ /* 0x000fe20000000000 */
[----:B------:R-:W-:Y:S02]  /*2040*/  WARPGROUP.DEPBAR.LE gsb0, 0x0 ;  /* 0x00008000000079c5 */ /* 0x000fe40000010000 */
[----:B------:R-:W-:-:S06]  /*2050*/  WARPGROUP.ARRIVE ;  /* 0x00000000000079c5 */ /* 0x000fcc0000000000 */
[----:B------:R-:W-:Y:S03]  /*2060*/  IGMMA.64x16x32.S8.S8 R48, gdesc[UR20], R48, gsb0 ;  /* 0x00600000143079f1 */ /* 0x000fe60008041030 */
[----:B------:R-:W-:Y:S02]  /*2070*/  WARPGROUP.DEPBAR.LE gsb0, 0x0 ;  /* 0x00008000000079c5 */ /* 0x000fe40000010000 */
[----:B------:R-:W-:-:S06]  /*2080*/  WARPGROUP.ARRIVE ;  /* 0x00000000000079c5 */ /* 0x000fcc0000000000 */
[----:B------:R-:W-:Y:S01]  /*2090*/  IGMMA.64x16x32.S8.S8 R24, gdesc[UR12], R24, gsb0 ;  /* 0x006000000c1879f1 */ /* 0x000fe20008041018 */
[----:B------:R-:W-:Y:S02]  /*20a0*/  UIADD3 UR12, UR6, 0x6, URZ ;  /* 0x00000006060c7890 */ /* 0x000fe4000fffe03f */
[----:B------:R-:W-:Y:S01]  /*20b0*/  UIADD3 UR14, UR8, 0x6, URZ ;  /* 0x00000006080e7890 */ /* 0x000fe2000fffe03f */
[----:B------:R-:W-:Y:S01]  /*20c0*/  UMOV UR13, 0x40000040 ;  /* 0x40000040000d7882 */ /* 0x000fe20000000000 */
[----:B------:R-:W-:Y:S01]  /*20d0*/  UMOV UR15, 0x40000040 ;  /* 0x40000040000f7882 */ /* 0x000fe20000000000 */
[----:B------:R-:W-:Y:S02]  /*20e0*/  UMOV UR9, UR13 ;  /* 0x0000000d00097c82 */ /* 0x000fe40008000000 */
[----:B------:R-:W-:Y:S01]  /*20f0*/  UMOV UR8, UR12 ;  /* 0x0000000c00087c82 */ /* 0x000fe20008000000 */
[----:B------:R-:W-:Y:S01]  /*2100*/  UMOV UR16, UR12 ;  /* 0x0000000c00107c82 */ /* 0x000fe20008000000 */
[----:B------:R-:W-:Y:S01]  /*2110*/  UMOV UR17, UR13 ;  /* 0x0000000d00117c82 */ /* 0x000fe20008000000 */
[----:B------:R-:W-:Y:S01]  /*2120*/  UIADD3 UR6, UR6, 0x806, URZ ;  /* 0x0000080606067890 */ /* 0x000fe2000fffe03f */
[----:B------:R-:W-:-:S02]  /*2130*/  WARPGROUP.DEPBAR.LE gsb0, 0x0 ;  /* 0x00008000000079c5 */ /* 0x000fc40000010000 */
        /* <DEDUP_REMOVED lines=27> */
[----:B------:R-:W-:Y:S02]  /*22f0*/  WARPGROUP.DEPBAR.LE gsb0, 0x0 ;  /* 0x00008000000079c5 */ /* 0x000fe40000010000 */
[----:B------:R-:W-:-:S06]  /*2300*/  WARPGROUP.ARRIVE ;  /* 0x00000000000079c5 */ /* 0x000fcc0000000000 */
[----:B------:R-:W-:Y:S01]  /*2310*/  IGMMA.64x16x32.S8.S8 R72, gdesc[UR12], R72, gsb0 ;  /* 0x006000000c4879f1 */ /* 0x000fe20008041048 */
        /* <DEDUP_REMOVED lines=9> */
[----:B------:R-:W-:Y:S05]  /*23b0*/  @!P1 BRA `(.L_x_22) ;  /* 0x00000010000c9947 */ /* 0x000fea0003800000 */
[----:B------:R-:W-:Y:S02]  /*23c0*/  UIADD3 UR6, UR39, 0x1, URZ ;  /* 0x0000000127067890 */ /* 0x000fe4000fffe03f */
[----:B------:R-:W-:Y:S02]  /*23d0*/  IMAD.U32 R3, RZ, RZ, UR39 ;  /* 0x00000027ff037e24 */ /* 0x000fe4000f8e00ff */
[----:B------:R-:W-:-:S04]  /*23e0*/  UISETP.NE.AND UP0, UPT, UR6, 0x4, UPT ;  /* 0x000000040600788c */ /* 0x000fc8000bf05270 */
[----:B------:R-:W-:Y:S02]  /*23f0*/  USEL UR7, URZ, 0x1, UP0 ;  /* 0x000000013f077887 */ /* 0x000fe40008000000 */
[----:B------:R-:W-:Y:S02]  /*2400*/  USEL UR6, UR6, URZ, UP0 ;  /* 0x0000003f06067287 */ /* 0x000fe40008000000 */
[----:B------:R-:W-:-:S06]  /*2410*/  ULOP3.LUT UR7, UR38, UR7, URZ, 0x3c, !UPT ;  /* 0x0000000726077292 */ /* 0x000fcc000f8e3c3f */
[----:B------:R-:W-:-:S07]  /*2420*/  IMAD.U32 R7, RZ, RZ, UR7 ;  /* 0x00000007ff077e24 */ /* 0x000fce000f8e00ff */
.L_x_29:
[----:B------:R-:W-:Y:S05]  /*2430*/  @!P0 BRA `(.L_x_23) ;  /* 0x0000000000048947 */ /* 0x000fea0003800000 */
[----:B------:R-:W-:Y:S01]  /*2440*/  BPT.TRAP 0x1 ;  /* 0x000000040000795c */ /* 0x000fe20000300000 */
.L_x_23:
[----:B------:R-:W0:Y:S01]  /*2450*/  S2UR UR8, SR_CgaCtaId ;  /* 0x00000000000879c3 */ /* 0x000e220000008800 */
[----:B------:R-:W-:Y:S01]  /*2460*/  UMOV UR7, 0x400 ;  /* 0x0000040000077882 */ /* 0x000fe20000000000 */
[----:B------:R-:W-:Y:S01]  /*2470*/  IMAD.U32 R5, RZ, RZ, UR6 ;  /* 0x00000006ff057e24 */ /* 0x000fe2000f8e00ff */
[----:B------:R-:W-:Y:S01]  /*2480*/  SHF.L.U32 R4, R7, 0x1f, RZ ;  /* 0x0000001f07047819 */ /* 0x000fe200000006ff */
[----:B0-----:R-:W-:-:S06]  /*2490*/  ULEA UR7, UR8, UR7, 0x18 ;  /* 0x0000000708077291 */ /* 0x001fcc000f8ec03f */
[----:B------:R-:W-:-:S04]  /*24a0*/  IMAD.U32 R6, RZ, RZ, UR7 ;  /* 0x00000007ff067e24 */ /* 0x000fc8000f8e00ff */
[----:B------:R-:W-:-:S04]  /*24b0*/  IMAD R5, R5, 0x8, R6 ;  /* 0x0000000805057824 */ /* 0x000fc800078e0206 */
[----:B------:R0:W1:Y:S01]  /*24c0*/  SYNCS.PHASECHK.TRANS64.TRYWAIT P1, [R5+URZ], R4 ;  /* 0x00000004050075a7 */ /* 0x000062000802017f */
[----:B------:R-:W-:Y:S05]  /*24d0*/  @!P0 BRA `(.L_x_24) ;  /* 0x0000000000048947 */ /* 0x000fea0003800000 */
[----:B------:R-:W-:Y:S01]  /*24e0*/  BPT.TRAP 0x1 ;  /* 0x000000040000795c */ /* 0x000fe20000300000 */
.L_x_24:
[----:B-1----:R-:W-:Y:S05]  /*24f0*/  @P1 BRA `(.L_x_25) ;  /* 0x0000000000081947 */ /* 0x002fea0003800000 */
[----:B------:R-:W1:Y:S02]  /*2500*/  SYNCS.PHASECHK.TRANS64.TRYWAIT P1, [R5+URZ], R4 ;  /* 0x00000004050075a7 */ /* 0x000e64000802017f */
[----:B-1----:R-:W-:Y:S05]  /*2510*/  @!P1 BRA `(.L_x_26) ;  /* 0x0000007400ec9947 */ /* 0x002fea0003800000 */
.L_x_25:
[----:B------:R-:W-:Y:S01]  /*2520*/  UIMAD UR8, UR6, 0xc00, UR4 ;  /* 0x00000c00060878a4 */ /* 0x000fe2000f8e0204 */
[----:B------:R-:W-:Y:S01]  /*2530*/  WARPGROUP.ARRIVE ;  /* 0x00000000000079c5 */ /* 0x000fe20000000000 */
[----:B------:R-:W-:Y:S01]  /*2540*/  UIMAD UR10, UR6, 0x180, UR5 ;  /* 0x00000180060a78a4 */ /* 0x000fe2000f8e0205 */
[----:B------:R-:W-:Y:S01]  /*2550*/  UMOV UR9, 0x40000040 ;  /* 0x4000004000097882 */ /* 0x000fe20000000000 */
[----:B------:R-:W-:Y:S02]  /*2560*/  UMOV UR11, 0x40000040 ;  /* 0x40000040000b7882 */ /* 0x000fe40000000000 */
[----:B------:R-:W-:Y:S01]  /*2570*/  UIADD3 UR18, UR10, 0x80, URZ ;  /* 0x000000800a127890 */ /* 0x000fe2000fffe03f */
[----:B------:R-:W-:Y:S01]  /*2580*/  UMOV UR16, UR8 ;  /* 0x0000000800107c82 */ /* 0x000fe20008000000 */
[----:B------:R-:W-:Y:S01]  /*2590*/  UMOV UR17, UR9 ;  /* 0x0000000900117c82 */ /* 0x000fe20008000000 */
[----:B------:R-:W-:Y:S02]  /*25a0*/  UMOV UR19, 0x40000040 ;  /* 0x4000004000137882 */ /* 0x000fe40000000000 */
[----:B------:R-:W-:Y:S01]  /*25b0*/  IGMMA.64x16x32.S8.S8 R88, gdesc[UR8], R88, gsb0 ;  /* 0x00600000085879f1 */ /* 0x000fe20008041058 */
[----:B------:R-:W-:Y:S01]  /*25c0*/  UIADD3 UR14, UR10, 0x100, URZ ;  /* 0x000001000a0e7890 */ /* 0x000fe2000fffe03f */
[----:B------:R-:W-:Y:S01]  /*25d0*/  UMOV UR12, UR8 ;  /* 0x00000008000c7c82 */ /* 0x000fe20008000000 */
[----:B------:R-:W-:Y:S01]  /*25e0*/  UMOV UR13, UR9 ;  /* 0x00000009000d7c82 */ /* 0x000fe20008000000 */
[----:B------:R-:W-:Y:S01]  /*25f0*/  UMOV UR15, 0x40000040 ;  /* 0x40000040000f7882 */ /* 0x000fe20000000000 */
[----:B------:R-:W-:Y:S01]  /*2600*/  UIADD3 UR7, UR8, 0x400, URZ ;  /* 0x0000040008077890 */ /* 0x000fe2000fffe03f */
[----:B------:R-:W-:Y:S01]  /*2610*/  UMOV UR22, UR10 ;  /* 0x0000000a00167c82 */ /* 0x000fe20008000000 */
[----:B------:R-:W-:Y:S01]  /*2620*/  UMOV UR23, UR11 ;  /* 0x0000000b00177c82 */ /* 0x000fe20008000000 */
[----:B------:R-:W-:-:S02]  /*2630*/  WARPGROUP.DEPBAR.LE gsb0, 0x0 ;  /* 0x00008000000079c5 */ /* 0x000fc40000010000 */
        /* <DEDUP_REMOVED lines=22> */
[----:B------:R-:W-:Y:S01]  /*27a0*/  UMOV UR23, UR11 ;  /* 0x0000000b00177c82 */ /* 0x000fe20008000000 */
[----:B------:R-:W-:Y:S01]  /*27b0*/  UMOV UR20, UR7 ;  /* 0x0000000700147c82 */ /* 0x000fe20008000000 */
[----:B------:R-:W-:Y:S01]  /*27c0*/  UMOV UR21, 0x40000040 ;  /* 0x4000004000157882 */ /* 0x000fe20000000000 */
[----:B------:R-:W-:Y:S01]  /*27d0*/  UMOV UR16, UR20 ;  /* 0x0000001400107c82 */ /* 0x000fe20008000000 */
[----:B------:R-:W-:Y:S01]  /*27e0*/  UMOV UR17, UR21 ;  /* 0x0000001500117c82 */ /* 0x000fe20008000000 */
[----:B------:R-:W-:Y:S01]  /*27f0*/  UMOV UR12, UR20 ;  /* 0x00000014000c7c82 */ /* 0x000fe20008000000 */
[----:B------:R-:W-:Y:S01]  /*2800*/  UMOV UR13, UR21 ;  /* 0x00000015000d7c82 */ /* 0x000fe20008000000 */
[----:B------:R-:W-:Y:S01]  /*2810*/  UIADD3 UR7, UR8, 0x402, URZ ;  /* 0x0000040208077890 */ /* 0x000fe2000fffe03f */
[----:B------:R-:W-:-:S02]  /*2820*/  WARPGROUP.DEPBAR.LE gsb0, 0x0 ;  /* 0x00008000000079c5 */ /* 0x000fc40000010000 */
        /* <DEDUP_REMOVED lines=119> */
[----:B------:R-:W-:Y:S01]  /*2fa0*/  UIADD3 UR8, UR8, 0x806, URZ ;  /* 0x0000080608087890 */ /* 0x000fe2000fffe03f */
[----:B------:R-:W-:-:S02]  /*2fb0*/  WARPGROUP.DEPBAR.LE gsb0, 0x0 ;  /* 0x00008000000079c5 */ /* 0x000fc40000010000 */
        /* <DEDUP_REMOVED lines=47> */
[----:B------:R-:W-:Y:S01]  /*32b0*/  BPT.TRAP 0x1 ;  /* 0x000000040000795c */ /* 0x000fe20000300000 */
.L_x_27:
[----:B------:R-:W-:-:S13]  /*32c0*/  ISETP.NE.AND P1, PT, R22, RZ, PT ;  /* 0x000000ff1600720c */ /* 0x000fda0003f25270 */
[----:B01----:R-:W-:-:S04]  /*32d0*/  @P1 IMAD R4, R3, 0x8, R6 ;  /* 0x0000000803041824 */ /* 0x003fc800078e0206 */
[----:B------:R-:W-:-:S05]  /*32e0*/  @P1 VIADD R4, R4, 0x20 ;  /* 0x0000002004041836 */ /* 0x000fca0000000000 */
[----:B------:R-:W-:-:S04]  /*32f0*/  @P1 PRMT R4, R23, 0x654, R4 ;  /* 0x0000065417041816 */ /* 0x000fc80000000004 */
[----:B------:R0:W-:Y:S01]  /*3300*/  @P1 SYNCS.ARRIVE.TRANS64.RED.A1T0 RZ, [R4+URZ], RZ ;  /* 0x000000ff04ff19a7 */ /* 0x0001e2000810043f */
[----:B------:R-:W-:-:S13]  /*3310*/  ISETP.GT.U32.AND P1, PT, R19, 0x1, PT ;  /* 0x000000011300780c */ /* 0x000fda0003f24070 */
[----:B0-----:R-:W-:Y:S05]  /*3320*/  @P1 BRA `(.L_x_28) ;  /* 0x0000000000041947 */ /* 0x001fea0003800000 */
[----:B------:R-:W-:Y:S01]  /*3330*/  BPT.TRAP 0x1 ;  /* 0x000000040000795c */ /* 0x000fe20000300000 */
.L_x_28:
[----:B------:R-:W-:Y:S01]  /*3340*/  UIADD3 UR6, UR6, 0x1, URZ ;  /* 0x0000000106067890 */ /* 0x000fe2000fffe03f */
[C---:B------:R-:W-:Y:S01]  /*3350*/  ISETP.GT.AND P2, PT, R0.reuse, 0x1, PT ;  /* 0x000000010000780c */ /* 0x040fe20003f44270 */
[----:B------:R-:W-:Y:S02]  /*3360*/  VIADD R3, R3, 0x1 ;  /* 0x0000000103037836 */ /* 0x000fe40000000000 */
[----:B------:R-:W-:Y:S01]  /*3370*/  UISETP.NE.AND UP0, UPT, UR6, 0x4, UPT ;  /* 0x000000040600788c */ /* 0x000fe2000bf05270 */
[----:B------:R-:W-:Y:S02]  /*3380*/  VIADD R0, R0, 0xffffffff ;  /* 0xffffffff00007836 */ /* 0x000fe40000000000 */
[C---:B------:R-:W-:Y:S01]  /*3390*/  ISETP.NE.AND P1, PT, R3.reuse, 0x4, PT ;  /* 0x000000040300780c */ /* 0x040fe20003f25270 */
[----:B------:R-:W-:Y:S02]  /*33a0*/  USEL UR7, URZ, 0x1, UP0 ;  /* 0x000000013f077887 */ /* 0x000fe40008000000 */
[----:B------:R-:W-:Y:S01]  /*33b0*/  USEL UR6, UR6, URZ, UP0 ;  /* 0x0000003f06067287 */ /* 0x000fe20008000000 */
[----:B------:R-:W-:-:S03]  /*33c0*/  SEL R3, R3, RZ, P1 ;  /* 0x000000ff03037207 */ /* 0x000fc60000800000 */
[----:B------:R-:W-:Y:S01]  /*33d0*/  LOP3.LUT R7, R7, UR7, RZ, 0x3c, !PT ;  /* 0x0000000707077c12 */ /* 0x000fe2000f8e3cff */
[----:B------:R-:W-:Y:S07]  /*33e0*/  @P2 BRA `(.L_x_29) ;  /* 0xfffffff000102947 */ /* 0x000fee000383ffff */
.L_x_22:
[----:B------:R-:W0:Y:S02]  /*33f0*/  LDC R0, c[0x0][0x28c] ;  /* 0x0000a300ff007b82 */ /* 0x000e240000000800 */
[----:B0-----:R-:W-:-:S13]  /*3400*/  ISETP.GE.AND P1, PT, R0, 0x1, PT ;  /* 0x000000010000780c */ /* 0x001fda0003f26270 */
[----:B------:R-:W-:Y:S05]  /*3410*/  @!P1 BRA `(.L_x_30) ;  /* 0x0000000000409947 */ /* 0x000fea0003800000 */
[----:B------:R-:W-:Y:S05]  /*3420*/  @!P0 BRA `(.L_x_31) ;  /* 0x0000000000048947 */ /* 0x000fea0003800000 */
[----:B------:R-:W-:Y:S01]  /*3430*/  BPT.TRAP 0x1 ;  /* 0x000000040000795c */ /* 0x000fe20000300000 */
.L_x_31:
[----:B------:R-:W-:Y:S01]  /*3440*/  ISETP.NE.AND P0, PT, R22, RZ, PT ;  /* 0x000000ff1600720c */ /* 0x000fe20003f05270 */
[----:B------:R-:W-:-:S12]  /*3450*/  UISETP.LT.AND UP1, UPT, UR40, 0x1, UPT ;  /* 0x000000012800788c */ /* 0x000fd8000bf21270 */
[----:B------:R-:W-:-:S05]  /*3460*/  VOTEU.ANY UP0, P0 ;  /* 0x00000000003f7886 */ /* 0x000fca0000000100 */
[----:B------:R-:W-:-:S04]  /*3470*/  @UP0 USEL UR4, UR40, 0x1, UP1 ;  /* 0x0000000128040887 */ /* 0x000fc80008800000 */
[----:B------:R-:W-:-:S06]  /*3480*/  @UP0 UIADD3 UR4, UR39, UR40, -UR4 ;  /* 0x0000002827040290 */ /* 0x000fcc000fffe804 */
[----:B------:R-:W-:-:S04]  /*3490*/  IMAD.U32 R0, RZ, RZ, UR4 ;  /* 0x00000004ff007e24 */ /* 0x000fc8000f8e00ff */
[----:B------:R-:W-:-:S05]  /*34a0*/  @P0 IMAD.SHL.U32 R0, R0, 0x8, RZ ;  /* 0x0000000800000824 */ /* 0x000fca00078e00ff */
[----:B------:R-:W-:-:S04]  /*34b0*/  @P0 LOP3.LUT R0, R0, 0x18, RZ, 0xc0, !PT ;  /* 0x0000001800000812 */ /* 0x000fc800078ec0ff */
[----:B------:R-:W-:-:S04]  /*34c0*/  @P0 IADD3 R0, R6, 0x20, R0 ;  /* 0x0000002006000810 */ /* 0x000fc80007ffe000 */
[----:B------:R-:W-:-:S04]  /*34d0*/  @P0 PRMT R0, R23, 0x654, R0 ;  /* 0x0000065417000816 */ /* 0x000fc80000000000 */
[----:B------:R0:W-:Y:S01]  /*34e0*/  @P0 SYNCS.ARRIVE.TRANS64.RED.A1T0 RZ, [R0+URZ], RZ ;  /* 0x000000ff00ff09a7 */ /* 0x0001e2000810043f */
[----:B------:R-:W-:-:S13]  /*34f0*/  ISETP.GT.U32.AND P0, PT, R19, 0x1, PT ;  /* 0x000000011300780c */ /* 0x000fda0003f04070 */
[----:B0-----:R-:W-:Y:S05]  /*3500*/  @P0 BRA `(.L_x_30) ;  /* 0x0000000000040947 */ /* 0x001fea0003800000 */
[----:B------:R-:W-:Y:S01]  /*3510*/  BPT.TRAP 0x1 ;  /* 0x000000040000795c */ /* 0x000fe20000300000 */
.L_x_30:
[----:B------:R-:W0:Y:S01]  /*3520*/  LDC R6, c[0x0][0x288] ;  /* 0x0000a200ff067b82 */ /* 0x000e220000000800 */
[--C-:B------:R-:W-:Y:S01]  /*3530*/  SHF.R.U32.HI R0, RZ, 0x7, R18.reuse ;  /* 0x00000007ff007819 */ /* 0x100fe20000011612 */
[----:B------:R-:W-:Y:S01]  /*3540*/  UIADD3 UR39, UR40, UR39, URZ ;  /* 0x0000002728277290 */ /* 0x000fe2000fffe03f */
[----:B------:R-:W-:Y:S01]  /*3550*/  LOP3.LUT R4, R18, 0x60, RZ, 0xc0, !PT ;  /* 0x0000006012047812 */ /* 0x000fe200078ec0ff */
[----:B------:R-:W-:Y:S01]  /*3560*/  IMAD R107, R107, 0x30, RZ ;  /* 0x000000306b6b7824 */ /* 0x000fe200078e02ff */
[----:B------:R-:W-:Y:S01]  /*3570*/  LOP3.LUT R0, R0, 0x1, RZ, 0xc0, !PT ;  /* 0x0000000100007812 */ /* 0x000fe200078ec0ff */
[----:B------:R-:W-:Y:S01]  /*3580*/  USHF.R.U32.HI UR4, URZ, 0x2, UR39 ;  /* 0x000000023f047899 */ /* 0x000fe20008011627 */
[----:B------:R-:W-:Y:S01]  /*3590*/  SHF.R.U32.HI R3, RZ, 0x2, R18 ;  /* 0x00000002ff037819 */ /* 0x000fe20000011612 */
[----:B------:R-:W-:Y:S01]  /*35a0*/  IMAD R11, R106, 0x180, RZ ;  /* 0x000001806a0b7824 */ /* 0x000fe200078e02ff */
[----:B------:R-:W-:Y:S01]  /*35b0*/  SHF.R.U32.HI R10, RZ, 0x1, R4 ;  /* 0x00000001ff0a7819 */ /* 0x000fe20000011604 */
[----:B------:R-:W-:Y:S01]  /*35c0*/  IMAD.SHL.U32 R4, R0, 0x40, RZ ;  /* 0x0000004000047824 */ /* 0x000fe200078e00ff */
[----:B------:R-:W-:Y:S01]  /*35d0*/  LOP3.LUT R3, R3, 0x7, RZ, 0xc0, !PT ;  /* 0x0000000703037812 */ /* 0x000fe200078ec0ff */
[----:B------:R-:W-:Y:S01]  /*35e0*/  ULOP3.LUT UR4, UR4, 0x1, URZ, 0xc0, !UPT ;  /* 0x0000000104047892 */ /* 0x000fe2000f8ec03f */
[----:B------:R-:W-:Y:S01]  /*35f0*/  SHF.R.S32.HI R15, RZ, 0x1f, R105 ;  /* 0x0000001fff0f7819 */ /* 0x000fe20000011469 */
[----:B------:R-:W-:Y:S01]  /*3600*/  ULDC UR8, c[0x0][0x284] ;  /* 0x0000a10000087ab9 */ /* 0x000fe20000000800 */
[--C-:B------:R-:W-:Y:S01]  /*3610*/  IADD3 R5, RZ, -R10, -R3.reuse ;  /* 0x8000000aff057210 */ /* 0x100fe20007ffe803 */
[----:B------:R-:W-:Y:S01]  /*3620*/  UISETP.GT.U32.AND UP1, UPT, UR39, 0x3, UPT ;  /* 0x000000032700788c */ /* 0x000fe2000bf24070 */
[----:B------:R-:W-:Y:S01]  /*3630*/  LOP3.LUT R3, R4, 0x40, R3, 0xe2, !PT ;  /* 0x0000004004037812 */ /* 0x000fe200078ee203 */
[----:B------:R-:W-:Y:S01]  /*3640*/  UISETP.NE.U32.AND UP0, UPT, UR4, 0x1, UPT ;  /* 0x000000010400788c */ /* 0x000fe2000bf05070 */
[----:B------:R-:W-:Y:S01]  /*3650*/  LOP3.LUT R4, R18, 0x3, RZ, 0xc0, !PT ;  /* 0x0000000312047812 */ /* 0x000fe200078ec0ff */
[----:B------:R-:W-:Y:S01]  /*3660*/  IMAD R14, R0, -0x40, R5 ;  /* 0xffffffc0000e7824 */ /* 0x000fe200078e0205 */
[----:B------:R-:W-:Y:S01]  /*3670*/  ULDC.64 UR6, c[0x0][0x5d0] ;  /* 0x0001740000067ab9 */ /* 0x000fe20000000a00 */
[----:B------:R-:W-:Y:S01]  /*3680*/  UISETP.LT.U32.AND UP1, UPT, UR40, 0x4, UP1 ;  /* 0x000000042800788c */ /* 0x000fe20008f21070 */
[----:B------:R-:W-:Y:S01]  /*3690*/  IMAD.WIDE R8, R106, 0x180, RZ ;  /* 0x000001806a087825 */ /* 0x000fe200078e02ff */
[----:B0-----:R-:W-:Y:S01]  /*36a0*/  ISETP.GE.AND P0, PT, R107, R6, PT ;  /* 0x000000066b00720c */ /* 0x001fe20003f06270 */
[----:B------:R-:W-:Y:S01]  /*36b0*/  UISETP.GT.U32.AND UP0, UPT, UR40, 0x3, !UP0 ;  /* 0x000000032800788c */ /* 0x000fe2000c704070 */
[C---:B------:R-:W-:Y:S01]  /*36c0*/  IADD3 R14, -R11.reuse, UR8, R14 ;  /* 0x000000080b0e7c10 */ /* 0x040fe2000fffe10e */
[----:B------:R-:W-:Y:S01]  /*36d0*/  IMAD R0, R4, -0x2, R6 ;  /* 0xfffffffe04007824 */ /* 0x000fe200078e0206 */
[----:B------:R-:W-:Y:S01]  /*36e0*/  ISETP.GE.OR P0, PT, R11, UR8, P0 ;  /* 0x000000080b007c0c */ /* 0x000fe20008706670 */
[----:B------:R-:W-:Y:S01]  /*36f0*/  IMAD.SHL.U32 R6, R18, 0x2, RZ ;  /* 0x0000000212067824 */ /* 0x000fe200078e00ff */
[----:B------:R-:W-:Y:S01]  /*3700*/  USEL UR5, URZ, 0x1, !UP1 ;  /* 0x000000013f057887 */ /* 0x000fe2000c800000 */
[----:B------:R-:W-:Y:S01]  /*3710*/  IMAD R4, R15, UR6, RZ ;  /* 0x000000060f047c24 */ /* 0x000fe2000f8e02ff */
[----:B------:R-:W-:Y:S01]  /*3720*/  USEL UR4, URZ, 0x1, !UP0 ;  /* 0x000000013f047887 */ /* 0x000fe2000c000000 */
[----:B------:R-:W-:Y:S01]  /*3730*/  LOP3.LUT R113, R8, R3, R10, 0xfe, !PT ;  /* 0x0000000308717212 */ /* 0x000fe200078efe0a */
[----:B------:R-:W-:Y:S01]  /*3740*/  ULOP3.LUT UR39, UR39, 0x3, URZ, 0xc0, !UPT ;  /* 0x0000000327277892 */ /* 0x000fe2000f8ec03f */
[----:B------:R-:W-:Y:S01]  /*3750*/  LOP3.LUT R6, R107, 0x6, R6, 0xf8, !PT ;  /* 0x000000066b067812 */ /* 0x000fe200078ef806 */
[----:B------:R-:W-:Y:S01]  /*3760*/  IMAD R13, R105, UR7, R4 ;  /* 0x00000007690d7c24 */ /* 0x000fe2000f8e0204 */
[----:B------:R-:W-:Y:S01]  /*3770*/  ULOP3.LUT UR38, UR4, UR38, UR5, 0x96, !UPT ;  /* 0x0000002604267292 */ /* 0x000fe2000f8e9605 */
[----:B------:R-:W-:Y:S01]  /*3780*/  IMAD.IADD R3, R0, 0x1, -R107 ;  /* 0x0000000100037824 */ /* 0x000fe200078e0a6b */
[----:B------:R-:W-:Y:S01]  /*3790*/  SHF.R.S32.HI R7, RZ, 0x1f, R6 ;  /* 0x0000001fff077819 */ /* 0x000fe20000011406 */
[----:B------:R-:W-:-:S02]  /*37a0*/  IMAD.MOV.U32 R0, RZ, RZ, -0x1 ;  /* 0xffffffffff007424 */ /* 0x000fc400078e00ff */
[----:B------:R-:W-:-:S04]  /*37b0*/  IMAD.WIDE.U32 R4, R105, UR6, R6 ;  /* 0x0000000669047c25 */ /* 0x000fc8000f8e0006 */
[----:B------:R-:W-:Y:S01]  /*37c0*/  IMAD.IADD R5, R5, 0x1, R13 ;  /* 0x0000000105057824 */ /* 0x000fe200078e020d */
[----:B------:R-:W-:Y:S06]  /*37d0*/  @P0 BRA `(.L_x_32) ;  /* 0x00000048000c0947 */ /* 0x000fec0003800000 */
[----:B------:R-:W0:Y:S01]  /*37e0*/  LDC.64 R110, c[0x0][0x5c8] ;  /* 0x00017200ff6e7b82 */ /* 0x000e220000000a00 */
[----:B-----5:R-:W-:Y:S01]  /*37f0*/  ISETP.NE.AND P0, PT, R97, RZ, PT ;  /* 0x000000ff6100720c */ /* 0x020fe20003f05270 */
[----:B------:R-:W-:Y:S01]  /*3800*/  BSSY B0, `(.L_x_32) ;  /* 0x0000480000007945 */ /* 0x000fe20003800000 */
[-C--:B0-----:R-:W-:Y:S02]  /*3810*/  IMAD R10, R9, R110.reuse, RZ ;  /* 0x0000006e090a7224 */ /* 0x081fe400078e02ff */
[----:B------:R-:W-:-:S04]  /*3820*/  IMAD.WIDE.U32 R12, R113, R110, R4 ;  /* 0x0000006e710c7225 */ /* 0x000fc800078e0004 */
[----:B------:R-:W-:-:S04]  /*3830*/  IMAD R5, R113, R111, R10 ;  /* 0x0000006f71057224 */ /* 0x000fc800078e020a */
[----:B------:R-:W-:Y:S01]  /*3840*/  IMAD.IADD R112, R13, 0x1, R5 ;  /* 0x000000010d707824 */ /* 0x000fe200078e0205 */
[----:B------:R-:W-:Y:S06]  /*3850*/  @!P0 BRA `(.L_x_33) ;  /* 0x0000003000c48947 */ /* 0x000fec0003800000 */
[----:B------:R-:W0:Y:S01]  /*3860*/  LDC.64 R108, c[0x0][0x5b0] ;  /* 0x00016c00ff6c7b82 */ /* 0x000e220000000a00 */
[----:B------:R-:W-:Y:S01]  /*3870*/  ULDC.64 UR4, c[0x0][0x5b8] ;  /* 0x00016e0000047ab9 */ /* 0x000fe20000000a00 */
[----:B------:R-:W-:Y:S01]  /*3880*/  ISETP.GE.AND P1, PT, R14, 0x1, PT ;  /* 0x000000010e00780c */ /* 0x000fe20003f26270 */
[----:B------:R-:W-:Y:S01]  /*3890*/  IMAD R4, R15, UR4, RZ ;  /* 0x000000040f047c24 */ /* 0x000fe2000f8e02ff */
[----:B------:R-:W-:Y:S01]  /*38a0*/  IADD3 R119, P2, R113, 0x80, RZ ;  /* 0x0000008071777810 */ /* 0x000fe20007f5e0ff */
[----:B------:R-:W-:Y:S01]  /*38b0*/  IMAD.WIDE.U32 R20, R105, UR4, R6 ;  /* 0x0000000469147c25 */ /* 0x000fe2000f8e0006 */
[----:B------:R-:W-:Y:S01]  /*38c0*/  ISETP.LT.OR P4, PT, R3, 0x1, !P1 ;  /* 0x000000010300780c */ /* 0x000fe20004f81670 */
[----:B------:R-:W-:Y:S01]  /*38d0*/  BSSY B1, `(.L_x_34) ;  /* 0x0000010000017945 */ /* 0x000fe20003800000 */
[----:B------:R-:W1:Y:S01]  /*38e0*/  LDC.64 R106, c[0x0][0x5a8] ;  /* 0x00016a00ff6a7b82 */ /* 0x000e620000000a00 */
[----:B------:R-:W-:Y:S01]  /*38f0*/  IMAD R105, R105, UR5, R4 ;  /* 0x0000000569697c24 */ /* 0x000fe2000f8e0204 */
[----:B------:R-:W-:Y:S01]  /*3900*/  IADD3 R121, P3, R113, 0x100, RZ ;  /* 0x0000010071797810 */ /* 0x000fe20007f7e0ff */
[----:B------:R-:W-:-:S02]  /*3910*/  IMAD.MOV.U32 R110, RZ, RZ, R20 ;  /* 0x000000ffff6e7224 */ /* 0x000fc400078e0014 */
[----:B------:R-:W-:Y:S02]  /*3920*/  IMAD.IADD R111, R21, 0x1, R105 ;  /* 0x00000001156f7824 */ /* 0x000fe400078e0269 */
[----:B------:R-:W-:Y:S02]  /*3930*/  IMAD.X R7, RZ, RZ, R9, P2 ;  /* 0x000000ffff077224 */ /* 0x000fe400010e0609 */
[-C--:B0-----:R-:W-:Y:S01]  /*3940*/  IMAD R6, R9, R108.reuse, RZ ;  /* 0x0000006c09067224 */ /* 0x081fe200078e02ff */
[----:B------:R-:W-:Y:S01]  /*3950*/  SHF.L.U64.HI R11, R108, 0x3, R109 ;  /* 0x000000036c0b7819 */ /* 0x000fe2000001026d */
[----:B------:R-:W-:-:S04]  /*3960*/  IMAD.WIDE.U32 R4, R113, R108, R110 ;  /* 0x0000006c71047225 */ /* 0x000fc800078e006e */
[----:B------:R-:W-:Y:S01]  /*3970*/  IMAD R15, R113, R109, R6 ;  /* 0x0000006d710f7224 */ /* 0x000fe200078e0206 */
[----:B-1----:R-:W-:Y:S01]  /*3980*/  IADD3 R4, P0, R4, R106, RZ ;  /* 0x0000006a04047210 */ /* 0x002fe20007f1e0ff */
[----:B------:R-:W-:-:S03]  /*3990*/  IMAD.SHL.U32 R10, R108, 0x8, RZ ;  /* 0x000000086c0a7824 */ /* 0x000fc600078e00ff */
[----:B------:R-:W-:Y:S01]  /*39a0*/  IADD3.X R5, R107, R5, R15, P0, !PT ;  /* 0x000000056b057210 */ /* 0x000fe200007fe40f */
[----:B------:R-:W-:Y:S08]  /*39b0*/  @P4 BRA `(.L_x_35) ;  /* 0x0000000000044947 */ /* 0x000ff00003800000 */
[----:B------:R0:W5:Y:S02]  /*39c0*/  LDG.E.U8 R104, desc[UR36][R4.64] ;  /* 0x0000002404687981 */ /* 0x000164000c1e1100 */
.L_x_35:
[----:B------:R-:W-:Y:S05]  /*39d0*/  BSYNC B1 ;  /* 0x0000000000017941 */ /* 0x000fea0003800000 */
.L_x_34:
[----:B------:R-:W-:Y:S01]  /*39e0*/  ULDC.64 UR4, c[0x0][0x5c0] ;  /* 0x0001700000047ab9 */ /* 0x000fe20000000a00 */
[----:B------:R-:W-:Y:S01]  /*39f0*/  ISETP.GE.AND P2, PT, R14, 0x89, PT ;  /* 0x000000890e00780c */ /* 0x000fe20003f46270 */
[-C--:B------:R-:W-:Y:S01]  /*3a00*/  IMAD R8, R7, R108.reuse, RZ ;  /* 0x0000006c07087224 */ /* 0x080fe200078e02ff */
[----:B------:R-:W-:Y:S01]  /*3a10*/  IADD3 R12, P0, R12, UR4, RZ ;  /* 0x000000040c0c7c10 */ /* 0x000fe2000ff1e0ff */
[----:B------:R-:W-:Y:S01]  /*3a20*/  IMAD.WIDE.U32 R6, R113, R108, R10 ;  /* 0x0000006c71067225 */ /* 0x000fe200078e000a */
[----:B------:R-:W-:Y:S02]  /*3a30*/  BSSY B1, `(.L_x_36) ;  /* 0x0000020000017945 */ /* 0x000fe40003800000 */
[----:B------:R-:W-:Y:S01]  /*3a40*/  IADD3.X R13, R112, UR5, RZ, P0, !PT ;  /* 0x00000005700d7c10 */ /* 0x000fe200087fe4ff */
[----:B------:R-:W-:Y:S01]  /*3a50*/  IMAD.X R21, RZ, RZ, R9, P3 ;  /* 0x000000ffff157224 */ /* 0x000fe200018e0609 */
[----:B------:R-:W-:Y:S01]  /*3a60*/  ISETP.LT.OR P0, PT, R3, 0xa, !P2 ;  /* 0x0000000a0300780c */ /* 0x000fe20005701670 */
[----:B------:R-:W-:Y:S01]  /*3a70*/  IMAD R115, R119, R109, R8 ;  /* 0x0000006d77737224 */ /* 0x000fe200078e0208 */
[----:B------:R-:W-:Y:S01]  /*3a80*/  IADD3 R6, P3, P5, R20, R106, R6 ;  /* 0x0000006a14067210 */ /* 0x000fe20007d7e006 */
[----:B------:R-:W-:Y:S01]  /*3a90*/  IMAD.IADD R7, R15, 0x1, R7 ;  /* 0x000000010f077824 */ /* 0x000fe200078e0207 */
[----:B-----5:R-:W-:Y:S01]  /*3aa0*/  LOP3.LUT R15, R104, 0xffff, RZ, 0xc0, !PT ;  /* 0x0000ffff680f7812 */ /* 0x020fe200078ec0ff */
[----:B------:R-:W-:-:S03]  /*3ab0*/  IMAD.WIDE.U32 R8, R119, R108, R10 ;  /* 0x0000006c77087225 */ /* 0x000fc600078e000a */
[-C--:B------:R-:W-:Y:S01]  /*3ac0*/  IADD3.X R7, R111, R107.reuse, R7, P3, P5 ;  /* 0x0000006b6f077210 */ /* 0x080fe20001fea407 */
[----:B------:R-:W-:Y:S01]  /*3ad0*/  IMAD.IADD R9, R115, 0x1, R9 ;  /* 0x0000000173097824 */ /* 0x000fe200078e0209 */
[----:B------:R-:W-:Y:S01]  /*3ae0*/  IADD3 R8, P3, P5, R20, R106, R8 ;  /* 0x0000006a14087210 */ /* 0x000fe20007d7e008 */
[-C--:B------:R-:W-:Y:S01]  /*3af0*/  IMAD R112, R21, R108.reuse, RZ ;  /* 0x0000006c15707224 */ /* 0x080fe200078e02ff */
[----:B------:R-:W-:Y:S01]  /*3b00*/  PRMT R114, R15, 0x8880, RZ ;  /* 0x000088800f727816 */ /* 0x000fe200000000ff */
[----:B------:R-:W-:Y:S01]  /*3b10*/  IMAD.WIDE.U32 R10, R121, R108, R10 ;  /* 0x0000006c790a7225 */ /* 0x000fe200078e000a */
[----:B------:R-:W-:-:S03]  /*3b20*/  IADD3.X R9, R111, R107, R9, P3, P5 ;  /* 0x0000006b6f097210 */ /* 0x000fc60001fea409 */
[----:B------:R-:W-:Y:S01]  /*3b30*/  IMAD R117, R121, R109, R112 ;  /* 0x0000006d79757224 */ /* 0x000fe200078e0270 */
[----:B------:R-:W-:Y:S01]  /*3b40*/  @!P0 IADD3 R112, P3, P5, R102, R12, R101 ;  /* 0x0000000c66708210 */ /* 0x000fe20007d7e065 */
[----:B------:R-:W-:Y:S02]  /*3b50*/  IMAD R15, R114, R97, RZ ;  /* 0x00000061720f7224 */ /* 0x000fe400078e02ff */
[----:B------:R-:W-:Y:S01]  /*3b60*/  IMAD.IADD R11, R117, 0x1, R11 ;  /* 0x00000001750b7824 */ /* 0x000fe200078e020b */
[----:B------:R-:W-:Y:S01]  /*3b70*/  @!P0 IADD3.X R113, R99, R13, R98, P3, P5 ;  /* 0x0000000d63718210 */ /* 0x000fe20001fea462 */
[----:B------:R-:W-:Y:S01]  /*3b80*/  @!P4 IMAD R21, R88, R96, R15 ;  /* 0x000000605815c224 */ /* 0x000fe200078e020f */
[----:B------:R-:W-:-:S04]  /*3b90*/  IADD3 R10, P3, P5, R20, R106, R10 ;  /* 0x0000006a140a7210 */ /* 0x000fc80007d7e00a */
[----:B------:R-:W-:Y:S01]  /*3ba0*/  IADD3.X R11, R111, R107, R11, P3, P5 ;  /* 0x0000006b6f0b7210 */ /* 0x000fe20001fea40b */
[----:B------:R1:W-:Y:S01]  /*3bb0*/  @!P4 STG.E.U8 desc[UR36][R12.64], R21 ;  /* 0x000000150c00c986 */ /* 0x0003e2000c101124 */
[----:B------:R-:W-:Y:S02]  /*3bc0*/  ISETP.LT.OR P5, PT, R3, 0x2, !P1 ;  /* 0x000000020300780c */ /* 0x000fe40004fa1670 */
[----:B------:R-:W-:-:S04]  /*3bd0*/  ISETP.GE.AND P3, PT, R14, 0x9, PT ;  /* 0x000000090e00780c */ /* 0x000fc80003f66270 */
[----:B------:R-:W-:-:S07]  /*3be0*/  ISETP.LT.OR P4, PT, R3, 0x1, !P3 ;  /* 0x000000010300780c */ /* 0x000fce0005f81670 */
[----:B-1----:R-:W-:Y:S06]  /*3bf0*/  @P5 BRA `(.L_x_37) ;  /* 0x00000000000c5947 */ /* 0x002fec0003800000 */
[----:B------:R-:W2:Y:S02]  /*3c00*/  LDG.E.U8 R104, desc[UR36][R4.64+0x1] ;  /* 0x0000012404687981 */ /* 0x000ea4000c1e1100 */
[----:B--2---:R-:W-:-:S05]  /*3c10*/  PRMT R20, R104, 0x8880, RZ ;  /* 0x0000888068147816 */ /* 0x004fca00000000ff */
[----:B------:R-:W-:-:S07]  /*3c20*/  IMAD R15, R20, R97, RZ ;  /* 0x00000061140f7224 */ /* 0x000fce00078e02ff */
.L_x_37:
[----:B------:R-:W-:Y:S05]  /*3c30*/  BSYNC B1 ;  /* 0x0000000000017941 */ /* 0x000fea0003800000 */
.L_x_36:
[----:B------:R-:W-:Y:S01]  /*3c40*/  @!P5 IMAD R89, R89, R96, R15 ;  /* 0x000000605959d224 */ /* 0x000fe200078e020f */
[----:B------:R-:W-:Y:S04]  /*3c50*/  BSSY B1, `(.L_x_38) ;  /* 0x0000009000017945 */ /* 0x000fe80003800000 */
[----:B------:R1:W-:Y:S01]  /*3c60*/  @!P5 STG.E.U8 desc[UR36][R12.64+0x1], R89 ;  /* 0x000001590c00d986 */ /* 0x0003e2000c101124 */
[----:B------:R-:W-:-:S05]  /*3c70*/  @!P4 IADD3 R20, P5, R12, R102, RZ ;  /* 0x000000660c14c210 */ /* 0x000fca0007fbe0ff */
[----:B------:R-:W-:Y:S01]  /*3c80*/  @!P4 IMAD.X R21, R13, 0x1, R99, P5 ;  /* 0x000000010d15c824 */ /* 0x000fe200028e0663 */
[----:B------:R-:W-:Y:S01]  /*3c90*/  ISETP.LT.OR P5, PT, R3, 0x2, !P3 ;  /* 0x000000020300780c */ /* 0x000fe20005fa1670 */
[----:B------:R-:W-:-:S12]  /*3ca0*/  @P4 BRA `(.L_x_39) ;  /* 0x00000000000c4947 */ /* 0x000fd80003800000 */
[----:B------:R-:W2:Y:S02]  /*3cb0*/  LDG.E.U8 R104, desc[UR36][R6.64] ;  /* 0x0000002406687981 */ /* 0x000ea4000c1e1100 */
[----:B--2---:R-:W-:-:S05]  /*3cc0*/  PRMT R88, R104, 0x8880, RZ ;  /* 0x0000888068587816 */ /* 0x004fca00000000ff */
[----:B------:R-:W-:-:S07]  /*3cd0*/  IMAD R15, R88, R97, RZ ;  /* 0x00000061580f7224 */ /* 0x000fce00078e02ff */
.L_x_39:
[----:B------:R-:W-:Y:S05]  /*3ce0*/  BSYNC B1 ;  /* 0x0000000000017941 */ /* 0x000fea0003800000 */
.L_x_38:
[----:B------:R-:W-:Y:S01]  /*3cf0*/  @!P4 IMAD R105, R90, R96, R15 ;  /* 0x000000605a69c224 */ /* 0x000fe200078e020f */
[----:B------:R-:W-:Y:S04]  /*3d00*/  BSSY B1, `(.L_x_40) ;  /* 0x0000009000017945 */ /* 0x000fe80003800000 */
[----:B------:R2:W-:Y:S01]  /*3d10*/  @!P4 STG.E.U8 desc[UR36][R20.64], R105 ;  /* 0x000000691400c986 */ /* 0x0005e2000c101124 */
[----:B------:R-:W-:-:S05]  /*3d20*/  @!P5 IADD3 R88, P4, R12, R102, RZ ;  /* 0x000000660c58d210 */ /* 0x000fca0007f9e0ff */
[----:B-1----:R-:W-:Y:S01]  /*3d30*/  @!P5 IMAD.X R89, R13, 0x1, R99, P4 ;  /* 0x000000010d59d824 */ /* 0x002fe200020e0663 */
[----:B------:R-:W-:Y:S01]  /*3d40*/  ISETP.LT.OR P4, PT, R3, 0x9, !P1 ;  /* 0x000000090300780c */ /* 0x000fe20004f81670 */
[----:B------:R-:W-:-:S12]  /*3d50*/  @P5 BRA `(.L_x_41) ;  /* 0x00000000000c5947 */ /* 0x000fd80003800000 */
[----:B------:R-:W2:Y:S02]  /*3d60*/  LDG.E.U8 R104, desc[UR36][R6.64+0x1] ;  /* 0x0000012406687981 */ /* 0x000ea4000c1e1100 */
[----:B--2---:R-:W-:-:S05]  /*3d70*/  PRMT R20, R104, 0x8880, RZ ;  /* 0x0000888068147816 */ /* 0x004fca00000000ff */
[----:B------:R-:W-:-:S07]  /*3d80*/  IMAD R15, R20, R97, RZ ;  /* 0x00000061140f7224 */ /* 0x000fce00078e02ff */
.L_x_41:
[----:B------:R-:W-:Y:S05]  /*3d90*/  BSYNC B1 ;  /* 0x0000000000017941 */ /* 0x000fea0003800000 */
.L_x_40:
[----:B------:R-:W-:Y:S01]  /*3da0*/  @!P5 IMAD R91, R91, R96, R15 ;  /* 0x000000605b5bd224 */ /* 0x000fe200078e020f */
[----:B------:R-:W-:Y:S04]  /*3db0*/  BSSY B1, `(.L_x_42) ;  /* 0x0000006000017945 */ /* 0x000fe80003800000 */
[----:B------:R1:W-:Y:S01]  /*3dc0*/  @!P5 STG.E.U8 desc[UR36][R88.64+0x1], R91 ;  /* 0x0000015b5800d986 */ /* 0x0003e2000c101124 */
[----:B------:R-:W-:Y:S05]  /*3dd0*/  @P4 BRA `(.L_x_43) ;  /* 0x00000000000c4947 */ /* 0x000fea0003800000 */
[----:B------:R-:W2:Y:S02]  /*3de0*/  LDG.E.U8 R104, desc[UR36][R4.64+0x8] ;  /* 0x0000082404687981 */ /* 0x000ea4000c1e1100 */
[----:B--2---:R-:W-:-:S05]  /*3df0*/  PRMT R20, R104, 0x8880, RZ ;  /* 0x0000888068147816 */ /* 0x004fca00000000ff */
[----:B------:R-:W-:-:S07]  /*3e00*/  IMAD R15, R20, R97, RZ ;  /* 0x00000061140f7224 */ /* 0x000fce00078e02ff */
.L_x_43:
[----:B------:R-:W-:Y:S05]  /*3e10*/  BSYNC B1 ;  /* 0x0000000000017941 */ /* 0x000fea0003800000 */
.L_x_42:
[----:B--2---:R-:W-:Y:S01]  /*3e20*/  @!P4 IMAD R21, R92, R96, R15 ;  /* 0x000000605c15c224 */ /* 0x004fe200078e020f */
[----:B------:R-:W-:Y:S01]  /*3e30*/  BSSY B1, `(.L_x_44) ;  /* 0x0000008000017945 */ /* 0x000fe20003800000 */
[----:B------:R-:W-:-:S03]  /*3e40*/  ISETP.LT.OR P5, PT, R3, 0x9, !P3 ;  /* 0x000000090300780c */ /* 0x000fc60005fa1670 */
[----:B------:R2:W-:Y:S01]  /*3e50*/  @!P4 STG.E.U8 desc[UR36][R12.64+0x8], R21 ;  /* 0x000008150c00c986 */ /* 0x0005e2000c101124 */
[----:B------:R-:W-:-:S13]  /*3e60*/  ISETP.LT.OR P4, PT, R3, 0xa, !P1 ;  /* 0x0000000a0300780c */ /* 0x000fda0004f81670 */
[----:B--2---:R-:W-:Y:S05]  /*3e70*/  @P4 BRA `(.L_x_45) ;  /* 0x00000000000c4947 */ /* 0x004fea0003800000 */
[----:B------:R-:W2:Y:S02]  /*3e80*/  LDG.E.U8 R104, desc[UR36][R4.64+0x9] ;  /* 0x0000092404687981 */ /* 0x000ea4000c1e1100 */
[----:B--2---:R-:W-:-:S05]  /*3e90*/  PRMT R20, R104, 0x8880, RZ ;  /* 0x0000888068147816 */ /* 0x004fca00000000ff */
[----:B------:R-:W-:-:S07]  /*3ea0*/  IMAD R15, R20, R97, RZ ;  /* 0x00000061140f7224 */ /* 0x000fce00078e02ff */
.L_x_45:
[----:B------:R-:W-:Y:S05]  /*3eb0*/  BSYNC B1 ;  /* 0x0000000000017941 */ /* 0x000fea0003800000 */
.L_x_44:
[----:B------:R-:W-:Y:S01]  /*3ec0*/  @!P4 IMAD R93, R93, R96, R15 ;  /* 0x000000605d5dc224 */ /* 0x000fe200078e020f */
[----:B------:R-:W-:Y:S04]  /*3ed0*/  BSSY B1, `(.L_x_46) ;  /* 0x0000009000017945 */ /* 0x000fe80003800000 */
[----:B------:R2:W-:Y:S01]  /*3ee0*/  @!P4 STG.E.U8 desc[UR36][R12.64+0x9], R93 ;  /* 0x0000095d0c00c986 */ /* 0x0005e2000c101124 */
[----:B------:R-:W-:-:S05]  /*3ef0*/  @!P5 IADD3 R90, P4, R12, R102, RZ ;  /* 0x000000660c5ad210 */ /* 0x000fca0007f9e0ff */
[----:B-1----:R-:W-:Y:S01]  /*3f00*/  @!P5 IMAD.X R91, R13, 0x1, R99, P4 ;  /* 0x000000010d5bd824 */ /* 0x002fe200020e0663 */
[----:B------:R-:W-:Y:S01]  /*3f10*/  ISETP.LT.OR P4, PT, R3, 0xa, !P3 ;  /* 0x0000000a0300780c */ /* 0x000fe20005f81670 */
[----:B------:R-:W-:-:S12]  /*3f20*/  @P5 BRA `(.L_x_47) ;  /* 0x00000000000c5947 */ /* 0x000fd80003800000 */
[----:B------:R-:W3:Y:S02]  /*3f30*/  LDG.E.U8 R104, desc[UR36][R6.64+0x8] ;  /* 0x0000082406687981 */ /* 0x000ee4000c1e1100 */
[----:B---3--:R-:W-:-:S05]  /*3f40*/  PRMT R20, R104, 0x8880, RZ ;  /* 0x0000888068147816 */ /* 0x008fca00000000ff */
[----:B------:R-:W-:-:S07]  /*3f50*/  IMAD R15, R20, R97, RZ ;  /* 0x00000061140f7224 */ /* 0x000fce00078e02ff */
.L_x_47:
[----:B------:R-:W-:Y:S05]  /*3f60*/  BSYNC B1 ;  /* 0x0000000000017941 */ /* 0x000fea0003800000 */
.L_x_46:
[----:B------:R-:W-:Y:S01]  /*3f70*/  @!P5 IMAD R105, R94, R96, R15 ;  /* 0x000000605e69d224 */ /* 0x000fe200078e020f */
[----:B------:R-:W-:Y:S01]  /*3f80*/  BSSY B1, `(.L_x_48) ;  /* 0x000000a000017945 */ /* 0x000fe20003800000 */
[----:B------:R-:W-:-:S03]  /*3f90*/  IMAD.WIDE.U32 R88, R119, R108, R110 ;  /* 0x0000006c77587225 */ /* 0x000fc600078e006e */
[----:B------:R1:W-:Y:S01]  /*3fa0*/  @!P5 STG.E.U8 desc[UR36][R90.64+0x8], R105 ;  /* 0x000008695a00d986 */ /* 0x0003e2000c101124 */
[----:B------:R-:W-:-:S05]  /*3fb0*/  @!P4 IADD3 R92, P5, R12, R102, RZ ;  /* 0x000000660c5cc210 */ /* 0x000fca0007fbe0ff */
[----:B--2---:R-:W-:Y:S01]  /*3fc0*/  @!P4 IMAD.X R93, R13, 0x1, R99, P5 ;  /* 0x000000010d5dc824 */ /* 0x004fe200028e0663 */
[----:B------:R-:W-:Y:S01]  /*3fd0*/  IADD3 R20, P5, R88, R106, RZ ;  /* 0x0000006a58147210 */ /* 0x000fe20007fbe0ff */
[----:B------:R-:W-:-:S12]  /*3fe0*/  @P4 BRA `(.L_x_49) ;  /* 0x00000000000c4947 */ /* 0x000fd80003800000 */
[----:B------:R-:W1:Y:S02]  /*3ff0*/  LDG.E.U8 R104, desc[UR36][R6.64+0x9] ;  /* 0x0000092406687981 */ /* 0x000e64000c1e1100 */
[----:B-1----:R-:W-:-:S05]  /*4000*/  PRMT R90, R104, 0x8880, RZ ;  /* 0x00008880685a7816 */ /* 0x002fca00000000ff */
[----:B------:R-:W-:-:S07]  /*4010*/  IMAD R15, R90, R97, RZ ;  /* 0x000000615a0f7224 */ /* 0x000fce00078e02ff */
.L_x_49:
[----:B------:R-:W-:Y:S05]  /*4020*/  BSYNC B1 ;  /* 0x0000000000017941 */ /* 0x000fea0003800000 */
.L_x_48:
[----:B------:R-:W-:Y:S01]  /*4030*/  @!P4 IMAD R95, R95, R96, R15 ;  /* 0x000000605f5fc224 */ /* 0x000fe200078e020f */
[----:B------:R-:W-:Y:S01]  /*4040*/  ISETP.GE.AND P6, PT, R14, 0x81, PT ;  /* 0x000000810e00780c */ /* 0x000fe20003fc6270 */
[----:B------:R-:W-:Y:S01]  /*4050*/  BSSY B1, `(.L_x_50) ;  /* 0x000000b000017945 */ /* 0x000fe20003800000 */
[----:B------:R-:W-:Y:S02]  /*4060*/  IADD3.X R21, R107, R89, R115, P5, !PT ;  /* 0x000000596b157210 */ /* 0x000fe40002ffe473 */
[----:B------:R2:W-:Y:S01]  /*4070*/  @!P4 STG.E.U8 desc[UR36][R92.64+0x9], R95 ;  /* 0x0000095f5c00c986 */ /* 0x0005e2000c101124 */
[----:B------:R-:W-:-:S05]  /*4080*/  IADD3 R88, P4, R12, R101, RZ ;  /* 0x000000650c587210 */ /* 0x000fca0007f9e0ff */
[----:B------:R-:W-:Y:S01]  /*4090*/  IMAD.X R89, R13, 0x1, R98, P4 ;  /* 0x000000010d597824 */ /* 0x000fe200020e0662 */
[----:B------:R-:W-:Y:S02]  /*40a0*/  ISETP.LT.OR P4, PT, R3, 0x1, !P6 ;  /* 0x000000010300780c */ /* 0x000fe40007781670 */
[----:B--2---:R-:W-:-:S11]  /*40b0*/  P2R R92, PR, RZ, 0x40 ;  /* 0x00000040ff5c7803 */ /* 0x004fd60000000000 */
[----:B------:R-:W-:Y:S05]  /*40c0*/  @P4 BRA `(.L_x_51) ;  /* 0x00000000000c4947 */ /* 0x000fea0003800000 */
[----:B------:R-:W1:Y:S02]  /*40d0*/  LDG.E.U8 R104, desc[UR36][R20.64] ;  /* 0x0000002414687981 */ /* 0x000e64000c1e1100 */
[----:B-1----:R-:W-:-:S05]  /*40e0*/  PRMT R90, R104, 0x8880, RZ ;  /* 0x00008880685a7816 */ /* 0x002fca00000000ff */
[----:B------:R-:W-:-:S07]  /*40f0*/  IMAD R15, R90, R97, RZ ;  /* 0x000000615a0f7224 */ /* 0x000fce00078e02ff */
.L_x_51:
[----:B------:R-:W-:Y:S05]  /*4100*/  BSYNC B1 ;  /* 0x0000000000017941 */ /* 0x000fea0003800000 */
.L_x_50:
[----:B-1----:R-:W-:Y:S01]  /*4110*/  @!P4 IMAD R91, R80, R96, R15 ;  /* 0x00000060505bc224 */ /* 0x002fe200078e020f */
[----:B------:R-:W-:Y:S04]  /*4120*/  BSSY B1, `(.L_x_52) ;  /* 0x0000007000017945 */ /* 0x000fe80003800000 */
[----:B------:R1:W-:Y:S01]  /*4130*/  @!P4 STG.E.U8 desc[UR36][R88.64], R91 ;  /* 0x0000005b5800c986 */ /* 0x0003e2000c101124 */
[----:B------:R-:W-:-:S13]  /*4140*/  ISETP.LT.OR P4, PT, R3, 0x2, !P6 ;  /* 0x000000020300780c */ /* 0x000fda0007781670 */
[----:B-1----:R-:W-:Y:S05]  /*4150*/  @P4 BRA `(.L_x_53) ;  /* 0x00000000000c4947 */ /* 0x002fea0003800000 */
[----:B------:R-:W2:Y:S02]  /*4160*/  LDG.E.U8 R104, desc[UR36][R20.64+0x1] ;  /* 0x0000012414687981 */ /* 0x000ea4000c1e1100 */
[----:B--2---:R-:W-:-:S05]  /*4170*/  PRMT R80, R104, 0x8880, RZ ;  /* 0x0000888068507816 */ /* 0x004fca00000000ff */
[----:B------:R-:W-:-:S07]  /*4180*/  IMAD R15, R80, R97, RZ ;  /* 0x00000061500f7224 */ /* 0x000fce00078e02ff */
.L_x_53:
[----:B------:R-:W-:Y:S05]  /*4190*/  BSYNC B1 ;  /* 0x0000000000017941 */ /* 0x000fea0003800000 */
.L_x_52:
[----:B------:R-:W-:Y:S01]  /*41a0*/  @!P4 IMAD R91, R81, R96, R15 ;  /* 0x00000060515bc224 */ /* 0x000fe200078e020f */
[----:B------:R-:W-:Y:S04]  /*41b0*/  BSSY B1, `(.L_x_54) ;  /* 0x0000009000017945 */ /* 0x000fe80003800000 */
[----:B------:R1:W-:Y:S01]  /*41c0*/  @!P4 STG.E.U8 desc[UR36][R88.64+0x1], R91 ;  /* 0x0000015b5800c986 */ /* 0x0003e2000c101124 */
[----:B------:R-:W-:-:S13]  /*41d0*/  ISETP.LT.OR P4, PT, R3, 0x1, !P2 ;  /* 0x000000010300780c */ /* 0x000fda0005781670 */
[----:B------:R-:W-:-:S05]  /*41e0*/  @!P4 IADD3 R80, P5, R88, R102, RZ ;  /* 0x000000665850c210 */ /* 0x000fca0007fbe0ff */
[----:B------:R-:W-:Y:S01]  /*41f0*/  @!P4 IMAD.X R81, R89, 0x1, R99, P5 ;  /* 0x000000015951c824 */ /* 0x000fe200028e0663 */
[----:B-1----:R-:W-:Y:S07]  /*4200*/  @P4 BRA `(.L_x_55) ;  /* 0x00000000000c4947 */ /* 0x002fee0003800000 */
[----:B------:R-:W2:Y:S02]  /*4210*/  LDG.E.U8 R104, desc[UR36][R8.64] ;  /* 0x0000002408687981 */ /* 0x000ea4000c1e1100 */
[----:B--2---:R-:W-:-:S05]  /*4220*/  PRMT R90, R104, 0x8880, RZ ;  /* 0x00008880685a7816 */ /* 0x004fca00000000ff */
[----:B------:R-:W-:-:S07]  /*4230*/  IMAD R15, R90, R97, RZ ;  /* 0x000000615a0f7224 */ /* 0x000fce00078e02ff */
.L_x_55:
[----:B------:R-:W-:Y:S05]  /*4240*/  BSYNC B1 ;  /* 0x0000000000017941 */ /* 0x000fea0003800000 */
.L_x_54:
[----:B------:R-:W-:Y:S01]  /*4250*/  @!P4 IMAD R93, R82, R96, R15 ;  /* 0x00000060525dc224 */ /* 0x000fe200078e020f */
[----:B------:R-:W-:Y:S01]  /*4260*/  ISETP.LT.OR P5, PT, R3, 0x2, !P2 ;  /* 0x000000020300780c */ /* 0x000fe200057a1670 */
[----:B------:R-:W-:Y:S03]  /*4270*/  BSSY B1, `(.L_x_56) ;  /* 0x0000008000017945 */ /* 0x000fe60003800000 */
[----:B------:R1:W-:Y:S09]  /*4280*/  @!P4 STG.E.U8 desc[UR36][R80.64], R93 ;  /* 0x0000005d5000c986 */ /* 0x0003f2000c101124 */
[----:B------:R-:W-:-:S05]  /*4290*/  @!P5 IADD3 R90, P6, R88, R102, RZ ;  /* 0x00000066585ad210 */ /* 0x000fca0007fde0ff */
[----:B------:R-:W-:Y:S01]  /*42a0*/  @!P5 IMAD.X R91, R89, 0x1, R99, P6 ;  /* 0x00000001595bd824 */ /* 0x000fe200030e0663 */
[----:B-1----:R-:W-:Y:S07]  /*42b0*/  @P5 BRA `(.L_x_57) ;  /* 0x00000000000c5947 */ /* 0x002fee0003800000 */
[----:B------:R-:W2:Y:S02]  /*42c0*/  LDG.E.U8 R104, desc[UR36][R8.64+0x1] ;  /* 0x0000012408687981 */ /* 0x000ea4000c1e1100 */
[----:B--2---:R-:W-:-:S05]  /*42d0*/  PRMT R80, R104, 0x8880, RZ ;  /* 0x0000888068507816 */ /* 0x004fca00000000ff */
[----:B------:R-:W-:-:S07]  /*42e0*/  IMAD R15, R80, R97, RZ ;  /* 0x00000061500f7224 */ /* 0x000fce00078e02ff */
.L_x_57:
[----:B------:R-:W-:Y:S05]  /*42f0*/  BSYNC B1 ;  /* 0x0000000000017941 */ /* 0x000fea0003800000 */
.L_x_56:
[----:B------:R-:W-:Y:S01]  /*4300*/  @!P5 IMAD R83, R83, R96, R15 ;  /* 0x000000605353d224 */ /* 0x000fe200078e020f */
[----:B------:R-:W-:Y:S01]  /*4310*/  ISETP.NE.AND P6, PT, R92, RZ, PT ;  /* 0x000000ff5c00720c */ /* 0x000fe20003fc5270 */
[----:B------:R-:W-:Y:S03]  /*4320*/  BSSY B1, `(.L_x_58) ;  /* 0x0000007000017945 */ /* 0x000fe60003800000 */
[----:B------:R1:W-:Y:S01]  /*4330*/  @!P5 STG.E.U8 desc[UR36][R90.64+0x1], R83 ;  /* 0x000001535a00d986 */ /* 0x0003e2000c101124 */
[----:B------:R-:W-:-:S13]  /*4340*/  ISETP.LT.OR P4, PT, R3, 0x9, !P6 ;  /* 0x000000090300780c */ /* 0x000fda0007781670 */
[----:B-1----:R-:W-:Y:S05]  /*4350*/  @P4 BRA `(.L_x_59) ;  /* 0x00000000000c4947 */ /* 0x002fea0003800000 */
[----:B------:R-:W2:Y:S02]  /*4360*/  LDG.E.U8 R104, desc[UR36][R20.64+0x8] ;  /* 0x0000082414687981 */ /* 0x000ea4000c1e1100 */
[----:B--2---:R-:W-:-:S05]  /*4370*/  PRMT R80, R104, 0x8880, RZ ;  /* 0x0000888068507816 */ /* 0x004fca00000000ff */
[----:B------:R-:W-:-:S07]  /*4380*/  IMAD R15, R80, R97, RZ ;  /* 0x00000061500f7224 */ /* 0x000fce00078e02ff */
.L_x_59:
[----:B------:R-:W-:Y:S05]  /*4390*/  BSYNC B1 ;  /* 0x0000000000017941 */ /* 0x000fea0003800000 */
.L_x_58:
[----:B------:R-:W-:Y:S01]  /*43a0*/  @!P4 IMAD R83, R84, R96, R15 ;  /* 0x000000605453c224 */ /* 0x000fe200078e020f */
[----:B------:R-:W-:Y:S01]  /*43b0*/  BSSY B1, `(.L_x_60) ;  /* 0x0000009000017945 */ /* 0x000fe20003800000 */
[----:B------:R-:W-:Y:S02]  /*43c0*/  IMAD.MOV.U32 R80, RZ, RZ, R88 ;  /* 0x000000ffff507224 */ /* 0x000fe400078e0058 */
[----:B------:R-:W-:-:S05]  /*43d0*/  IMAD.MOV.U32 R81, RZ, RZ, R89 ;  /* 0x000000ffff517224 */ /* 0x000fca00078e0059 */
[----:B------:R1:W-:Y:S01]  /*43e0*/  @!P4 STG.E.U8 desc[UR36][R80.64+0x8], R83 ;  /* 0x000008535000c986 */ /* 0x0003e2000c101124 */
[----:B------:R-:W-:-:S13]  /*43f0*/  ISETP.LT.OR P4, PT, R3, 0xa, !P6 ;  /* 0x0000000a0300780c */ /* 0x000fda0007781670 */
[----:B-1----:R-:W-:Y:S05]  /*4400*/  @P4 BRA `(.L_x_61) ;  /* 0x00000000000c4947 */ /* 0x002fea0003800000 */
[----:B------:R-:W2:Y:S02]  /*4410*/  LDG.E.U8 R104, desc[UR36][R20.64+0x9] ;  /* 0x0000092414687981 */ /* 0x000ea4000c1e1100 */
[----:B--2---:R-:W-:-:S05]  /*4420*/  PRMT R82, R104, 0x8880, RZ ;  /* 0x0000888068527816 */ /* 0x004fca00000000ff */
[----:B------:R-:W-:-:S07]  /*4430*/  IMAD R15, R82, R97, RZ ;  /* 0x00000061520f7224 */ /* 0x000fce00078e02ff */
.L_x_61:
[----:B------:R-:W-:Y:S05]  /*4440*/  BSYNC B1 ;  /* 0x0000000000017941 */ /* 0x000fea0003800000 */
.L_x_60:
        /* <DEDUP_REMOVED lines=10> */
.L_x_63:
[----:B------:R-:W-:Y:S05]  /*44f0*/  BSYNC B1 ;  /* 0x0000000000017941 */ /* 0x000fea0003800000 */
.L_x_62:
[----:B------:R-:W-:Y:S01]  /*4500*/  @!P5 IMAD R85, R86, R96, R15 ;  /* 0x000000605655d224 */ /* 0x000fe200078e020f */
[----:B------:R-:W-:Y:S01]  /*4510*/  BSSY B1, `(.L_x_64) ;  /* 0x0000008000017945 */ /* 0x000fe20003800000 */
[----:B------:R-:W-:-:S03]  /*4520*/  IMAD.WIDE.U32 R108, R121, R108, R110 ;  /* 0x0000006c796c7225 */ /* 0x000fc600078e006e */
[----:B------:R1:W-:Y:S01]  /*4530*/  @!P5 STG.E.U8 desc[UR36][R82.64+0x8], R85 ;  /* 0x000008555200d986 */ /* 0x0003e2000c101124 */
[----:B------:R-:W-:Y:S01]  /*4540*/  IADD3 R106, P4, R108, R106, RZ ;  /* 0x0000006a6c6a7210 */ /* 0x000fe20007f9e0ff */
[----:B------:R-:W-:-:S12]  /*4550*/  @P0 BRA `(.L_x_65) ;  /* 0x00000000000c0947 */ /* 0x000fd80003800000 */
[----:B------:R-:W1:Y:S02]  /*4560*/  LDG.E.U8 R104, desc[UR36][R8.64+0x9] ;  /* 0x0000092408687981 */ /* 0x000e64000c1e1100 */
[----:B-1----:R-:W-:-:S05]  /*4570*/  PRMT R82, R104, 0x8880, RZ ;  /* 0x0000888068527816 */ /* 0x002fca00000000ff */
[----:B------:R-:W-:-:S07]  /*4580*/  IMAD R15, R82, R97, RZ ;  /* 0x00000061520f7224 */ /* 0x000fce00078e02ff */
.L_x_65:
[----:B------:R-:W-:Y:S05]  /*4590*/  BSYNC B1 ;  /* 0x0000000000017941 */ /* 0x000fea0003800000 */
.L_x_64:
[----:B------:R-:W-:Y:S01]  /*45a0*/  @!P0 IMAD R87, R87, R96, R15 ;  /* 0x0000006057578224 */ /* 0x000fe200078e020f */
[----:B------:R-:W-:Y:S01]  /*45b0*/  ISETP.GE.AND P5, PT, R14, 0x101, PT ;  /* 0x000001010e00780c */ /* 0x000fe20003fa6270 */
[----:B------:R-:W-:Y:S01]  /*45c0*/  BSSY B1, `(.L_x_66) ;  /* 0x000000b000017945 */ /* 0x000fe20003800000 */
[----:B------:R-:W-:Y:S02]  /*45d0*/  IADD3.X R107, R107, R109, R117, P4, !PT ;  /* 0x0000006d6b6b7210 */ /* 0x000fe400027fe475 */
[----:B------:R2:W-:Y:S01]  /*45e0*/  @!P0 STG.E.U8 desc[UR36][R112.64+0x9], R87 ;  /* 0x0000095770008986 */ /* 0x0005e2000c101124 */
[----:B-1----:R-:W-:Y:S02]  /*45f0*/  IADD3 R82, P0, R12, R103, RZ ;  /* 0x000000670c527210 */ /* 0x002fe40007f1e0ff */
[----:B------:R-:W-:-:S03]  /*4600*/  P2R R86, PR, RZ, 0x20 ;  /* 0x00000020ff567803 */ /* 0x000fc60000000000 */
[----:B------:R-:W-:Y:S01]  /*4610*/  IMAD.X R83, R13, 0x1, R100, P0 ;  /* 0x000000010d537824 */ /* 0x000fe200000e0664 */
[----:B------:R-:W-:-:S13]  /*4620*/  ISETP.LT.OR P0, PT, R3, 0x1, !P5 ;  /* 0x000000010300780c */ /* 0x000fda0006f01670 */
[----:B--2---:R-:W-:Y:S05]  /*4630*/  @P0 BRA `(.L_x_67) ;  /* 0x00000000000c0947 */ /* 0x004fea0003800000 */
[----:B------:R-:W2:Y:S02]  /*4640*/  LDG.E.U8 R104, desc[UR36][R106.64] ;  /* 0x000000246a687981 */ /* 0x000ea4000c1e1100 */
[----:B--2---:R-:W-:-:S05]  /*4650*/  PRMT R84, R104, 0x8880, RZ ;  /* 0x0000888068547816 */ /* 0x004fca00000000ff */
[----:B------:R-:W-:-:S07]  /*4660*/  IMAD R15, R84, R97, RZ ;  /* 0x00000061540f7224 */ /* 0x000fce00078e02ff */
.L_x_67:
[----:B------:R-:W-:Y:S05]  /*4670*/  BSYNC B1 ;  /* 0x0000000000017941 */ /* 0x000fea0003800000 */
.L_x_66:
[----:B------:R-:W-:Y:S01]  /*4680*/  @!P0 IMAD R85, R72, R96, R15 ;  /* 0x0000006048558224 */ /* 0x000fe200078e020f */
[----:B------:R-:W-:Y:S01]  /*4690*/  ISETP.LT.OR P5, PT, R3, 0x2, !P5 ;  /* 0x000000020300780c */ /* 0x000fe20006fa1670 */
[----:B------:R-:W-:Y:S03]  /*46a0*/  BSSY B1, `(.L_x_68) ;  /* 0x0000006000017945 */ /* 0x000fe60003800000 */
[----:B------:R1:W-:Y:S09]  /*46b0*/  @!P0 STG.E.U8 desc[UR36][R82.64], R85 ;  /* 0x0000005552008986 */ /* 0x0003f2000c101124 */
[----:B------:R-:W-:Y:S05]  /*46c0*/  @P5 BRA `(.L_x_69) ;  /* 0x00000000000c5947 */ /* 0x000fea0003800000 */
[----:B------:R-:W2:Y:S02]  /*46d0*/  LDG.E.U8 R104, desc[UR36][R106.64+0x1] ;  /* 0x000001246a687981 */ /* 0x000ea4000c1e1100 */
[----:B--2---:R-:W-:-:S05]  /*46e0*/  PRMT R72, R104, 0x8880, RZ ;  /* 0x0000888068487816 */ /* 0x004fca00000000ff */
[----:B------:R-:W-:-:S07]  /*46f0*/  IMAD R15, R72, R97, RZ ;  /* 0x00000061480f7224 */ /* 0x000fce00078e02ff */
.L_x_69:
[----:B------:R-:W-:Y:S05]  /*4700*/  BSYNC B1 ;  /* 0x0000000000017941 */ /* 0x000fea0003800000 */
.L_x_68:
[----:B------:R-:W-:Y:S01]  /*4710*/  @!P5 IMAD R87, R73, R96, R15 ;  /* 0x000000604957d224 */ /* 0x000fe200078e020f */
[----:B------:R-:W-:Y:S01]  /*4720*/  ISETP.GE.AND P0, PT, R14, 0x109, PT ;  /* 0x000001090e00780c */ /* 0x000fe20003f06270 */
[----:B------:R-:W-:Y:S01]  /*4730*/  @!P5 IMAD.MOV.U32 R72, RZ, RZ, R82 ;  /* 0x000000ffff48d224 */ /* 0x000fe200078e0052 */
[----:B------:R-:W-:Y:S01]  /*4740*/  BSSY B1, `(.L_x_70) ;  /* 0x000000a000017945 */ /* 0x000fe20003800000 */
[----:B------:R-:W-:Y:S01]  /*4750*/  @!P5 IMAD.MOV.U32 R73, RZ, RZ, R83 ;  /* 0x000000ffff49d224 */ /* 0x000fe200078e0053 */
[----:B------:R-:W-:-:S04]  /*4760*/  ISETP.LT.OR P4, PT, R3, 0x1, !P0 ;  /* 0x000000010300780c */ /* 0x000fc80004781670 */
[----:B------:R2:W-:Y:S09]  /*4770*/  @!P5 STG.E.U8 desc[UR36][R72.64+0x1], R87 ;  /* 0x000001574800d986 */ /* 0x0005f2000c101124 */
[----:B------:R-:W-:-:S05]  /*4780*/  @!P4 IADD3 R84, P6, R82, R102, RZ ;  /* 0x000000665254c210 */ /* 0x000fca0007fde0ff */
[----:B-1----:R-:W-:Y:S01]  /*4790*/  @!P4 IMAD.X R85, R83, 0x1, R99, P6 ;  /* 0x000000015355c824 */ /* 0x002fe200030e0663 */
[----:B--2---:R-:W-:Y:S07]  /*47a0*/  @P4 BRA `(.L_x_71) ;  /* 0x00000000000c4947 */ /* 0x004fee0003800000 */
[----:B------:R-:W2:Y:S02]  /*47b0*/  LDG.E.U8 R104, desc[UR36][R10.64] ;  /* 0x000000240a687981 */ /* 0x000ea4000c1e1100 */
[----:B--2---:R-:W-:-:S05]  /*47c0*/  PRMT R14, R104, 0x8880, RZ ;  /* 0x00008880680e7816 */ /* 0x004fca00000000ff */
[----:B------:R-:W-:-:S07]  /*47d0*/  IMAD R15, R14, R97, RZ ;  /* 0x000000610e0f7224 */ /* 0x000fce00078e02ff */
.L_x_71:
[----:B------:R-:W-:Y:S05]  /*47e0*/  BSYNC B1 ;  /* 0x0000000000017941 */ /* 0x000fea0003800000 */
.L_x_70:
        /* <DEDUP_REMOVED lines=10> */
.L_x_73:
[----:B------:R-:W-:Y:S05]  /*4890*/  BSYNC B1 ;  /* 0x0000000000017941 */ /* 0x000fea0003800000 */
.L_x_72:
        /* <DEDUP_REMOVED lines=9> */
.L_x_75:
[----:B------:R-:W-:Y:S05]  /*4930*/  BSYNC B1 ;  /* 0x0000000000017941 */ /* 0x000fea0003800000 */
.L_x_74:
        /* <DEDUP_REMOVED lines=10> */
.L_x_77:
[----:B------:R-:W-:Y:S05]  /*49e0*/  BSYNC B1 ;  /* 0x0000000000017941 */ /* 0x000fea0003800000 */
.L_x_76:
        /* <DEDUP_REMOVED lines=8> */
.L_x_79:
[----:B------:R-:W-:Y:S05]  /*4a70*/  BSYNC B1 ;  /* 0x0000000000017941 */ /* 0x000fea0003800000 */
.L_x_78:
[----:B------:R-:W-:Y:S01]  /*4a80*/  ISETP.LT.OR P4, PT, R3, 0xa, !P0 ;  /* 0x0000000a0300780c */ /* 0x000fe20004781670 */
[----:B------:R-:W-:Y:S01]  /*4a90*/  BSSY B1, `(.L_x_80) ;  /* 0x000000d000017945 */ /* 0x000fe20003800000 */
[----:B------:R-:W-:-:S11]  /*4aa0*/  P2R R14, PR, RZ, 0x2 ;  /* 0x00000002ff0e7803 */ /* 0x000fd60000000000 */
[----:B------:R-:W-:-:S04]  /*4ab0*/  @!P4 IADD3 R76, P1, P6, R102, R12, R103 ;  /* 0x0000000c664cc210 */ /* 0x000fc80007e3e067 */
[----:B-1----:R-:W-:Y:S02]  /*4ac0*/  @!P4 IADD3.X R77, R99, R13, R100, P1, P6 ;  /* 0x0000000d634dc210 */ /* 0x002fe40000fec464 */
[----:B------:R-:W-:Y:S02]  /*4ad0*/  @!P5 IADD3 R74, P6, R102, R82, RZ ;  /* 0x00000052664ad210 */ /* 0x000fe40007fde0ff */
[----:B------:R-:W-:-:S03]  /*4ae0*/  ISETP.NE.AND P1, PT, R14, RZ, PT ;  /* 0x000000ff0e00720c */ /* 0x000fc60003f25270 */
[----:B------:R-:W-:Y:S02]  /*4af0*/  @!P5 IMAD.X R75, R99, 0x1, R83, P6 ;  /* 0x00000001634bd824 */ /* 0x000fe400030e0653 */
[----:B------:R-:W-:-:S05]  /*4b00*/  @!P5 IMAD R83, R78, R96, R15 ;  /* 0x000000604e53d224 */ /* 0x000fca00078e020f */
[----:B------:R1:W-:Y:S01]  /*4b10*/  @!P5 STG.E.U8 desc[UR36][R74.64+0x8], R83 ;  /* 0x000008534a00d986 */ /* 0x0003e2000c101124 */
[----:B------:R-:W-:Y:S05]  /*4b20*/  @P4 BRA `(.L_x_81) ;  /* 0x00000000000c4947 */ /* 0x000fea0003800000 */
[----:B------:R-:W2:Y:S02]  /*4b30*/  LDG.E.U8 R104, desc[UR36][R10.64+0x9] ;  /* 0x000009240a687981 */ /* 0x000ea4000c1e1100 */
[----:B--2---:R-:W-:-:S05]  /*4b40*/  PRMT R14, R104, 0x8880, RZ ;  /* 0x00008880680e7816 */ /* 0x004fca00000000ff */
[----:B------:R-:W-:-:S07]  /*4b50*/  IMAD R15, R14, R97, RZ ;  /* 0x000000610e0f7224 */ /* 0x000fce00078e02ff */
.L_x_81:
[----:B------:R-:W-:Y:S05]  /*4b60*/  BSYNC B1 ;  /* 0x0000000000017941 */ /* 0x000fea0003800000 */
.L_x_80:
[----:B------:R-:W-:Y:S01]  /*4b70*/  @!P4 IMAD R79, R79, R96, R15 ;  /* 0x000000604f4fc224 */ /* 0x000fe200078e020f */
[----:B------:R-:W-:Y:S04]  /*4b80*/  BSSY B1, `(.L_x_82) ;  /* 0x0000007000017945 */ /* 0x000fe80003800000 */
[----:B------:R2:W-:Y:S01]  /*4b90*/  @!P4 STG.E.U8 desc[UR36][R76.64+0x9], R79 ;  /* 0x0000094f4c00c986 */ /* 0x0005e2000c101124 */
[----:B------:R-:W-:-:S13]  /*4ba0*/  ISETP.LT.OR P4, PT, R3, 0x11, !P1 ;  /* 0x000000110300780c */ /* 0x000fda0004f81670 */
[----:B--2---:R-:W-:Y:S05]  /*4bb0*/  @P4 BRA `(.L_x_83) ;  /* 0x00000000000c4947 */ /* 0x004fea0003800000 */
[----:B------:R-:W2:Y:S02]  /*4bc0*/  LDG.E.U8 R104, desc[UR36][R4.64+0x10] ;  /* 0x0000102404687981 */ /* 0x000ea4000c1e1100 */
[----:B--2---:R-:W-:-:S05]  /*4bd0*/  PRMT R14, R104, 0x8880, RZ ;  /* 0x00008880680e7816 */ /* 0x004fca00000000ff */
[----:B------:R-:W-:-:S07]  /*4be0*/  IMAD R15, R14, R97, RZ ;  /* 0x000000610e0f7224 */ /* 0x000fce00078e02ff */
.L_x_83:
[----:B------:R-:W-:Y:S05]  /*4bf0*/  BSYNC B1 ;  /* 0x0000000000017941 */ /* 0x000fea0003800000 */
.L_x_82:
[----:B-1----:R-:W-:Y:S01]  /*4c00*/  @!P4 IMAD R75, R64, R96, R15 ;  /* 0x00000060404bc224 */ /* 0x002fe200078e020f */
[----:B------:R-:W-:Y:S01]  /*4c10*/  ISETP.LT.OR P5, PT, R3, 0x12, !P1 ;  /* 0x000000120300780c */ /* 0x000fe20004fa1670 */
[----:B------:R-:W-:Y:S03]  /*4c20*/  BSSY B1, `(.L_x_84) ;  /* 0x0000006000017945 */ /* 0x000fe60003800000 */
[----:B------:R1:W-:Y:S09]  /*4c30*/  @!P4 STG.E.U8 desc[UR36][R12.64+0x10], R75 ;  /* 0x0000104b0c00c986 */ /* 0x0003f2000c101124 */
[----:B------:R-:W-:Y:S05]  /*4c40*/  @P5 BRA `(.L_x_85) ;  /* 0x00000000000c5947 */ /* 0x000fea0003800000 */
[----:B------:R-:W2:Y:S02]  /*4c50*/  LDG.E.U8 R104, desc[UR36][R4.64+0x11] ;  /* 0x0000112404687981 */ /* 0x000ea4000c1e1100 */
[----:B--2---:R-:W-:-:S05]  /*4c60*/  PRMT R14, R104, 0x8880, RZ ;  /* 0x00008880680e7816 */ /* 0x004fca00000000ff */
[----:B------:R-:W-:-:S07]  /*4c70*/  IMAD R15, R14, R97, RZ ;  /* 0x000000610e0f7224 */ /* 0x000fce00078e02ff */
.L_x_85:
[----:B------:R-:W-:Y:S05]  /*4c80*/  BSYNC B1 ;  /* 0x0000000000017941 */ /* 0x000fea0003800000 */
.L_x_84:
[----:B------:R-:W-:Y:S01]  /*4c90*/  @!P5 IMAD R65, R65, R96, R15 ;  /* 0x000000604141d224 */ /* 0x000fe200078e020f */
[----:B------:R-:W-:Y:S01]  /*4ca0*/  ISETP.LT.OR P4, PT, R3, 0x11, !P3 ;  /* 0x000000110300780c */ /* 0x000fe20005f81670 */
[----:B------:R-:W-:Y:S03]  /*4cb0*/  BSSY B1, `(.L_x_86) ;  /* 0x0000008000017945 */ /* 0x000fe60003800000 */
[----:B------:R2:W-:Y:S09]  /*4cc0*/  @!P5 STG.E.U8 desc[UR36][R12.64+0x11], R65 ;  /* 0x000011410c00d986 */ /* 0x0005f2000c101124 */
[----:B------:R-:W-:-:S05]  /*4cd0*/  @!P4 IADD3 R74, P6, R12, R102, RZ ;  /* 0x000000660c4ac210 */ /* 0x000fca0007fde0ff */
[----:B-1----:R-:W-:Y:S01]  /*4ce0*/  @!P4 IMAD.X R75, R13, 0x1, R99, P6 ;  /* 0x000000010d4bc824 */ /* 0x002fe200030e0663 */
[----:B--2---:R-:W-:Y:S07]  /*4cf0*/  @P4 BRA `(.L_x_87) ;  /* 0x00000000000c4947 */ /* 0x004fee0003800000 */
[----:B------:R-:W2:Y:S02]  /*4d00*/  LDG.E.U8 R104, desc[UR36][R6.64+0x10] ;  /* 0x0000102406687981 */ /* 0x000ea4000c1e1100 */
[----:B--2---:R-:W-:-:S05]  /*4d10*/  PRMT R14, R104, 0x8880, RZ ;  /* 0x00008880680e7816 */ /* 0x004fca00000000ff */
[----:B------:R-:W-:-:S07]  /*4d20*/  IMAD R15, R14, R97, RZ ;  /* 0x000000610e0f7224 */ /* 0x000fce00078e02ff */
.L_x_87:
[----:B------:R-:W-:Y:S05]  /*4d30*/  BSYNC B1 ;  /* 0x0000000000017941 */ /* 0x000fea0003800000 */
.L_x_86:
        /* <DEDUP_REMOVED lines=10> */
.L_x_89:
[----:B------:R-:W-:Y:S05]  /*4de0*/  BSYNC B1 ;  /* 0x0000000000017941 */ /* 0x000fea0003800000 */
.L_x_88:
        /* <DEDUP_REMOVED lines=8> */
.L_x_91:
[----:B------:R-:W-:Y:S05]  /*4e70*/  BSYNC B1 ;  /* 0x0000000000017941 */ /* 0x000fea0003800000 */
.L_x_90:
        /* <DEDUP_REMOVED lines=8> */
.L_x_93:
[----:B------:R-:W-:Y:S05]  /*4f00*/  BSYNC B1 ;  /* 0x0000000000017941 */ /* 0x000fea0003800000 */
.L_x_92:
        /* <DEDUP_REMOVED lines=10> */
.L_x_95:
[----:B------:R-:W-:Y:S05]  /*4fb0*/  BSYNC B1 ;  /* 0x0000000000017941 */ /* 0x000fea0003800000 */
.L_x_94:
        /* <DEDUP_REMOVED lines=10> */
.L_x_97:
[----:B------:R-:W-:Y:S05]  /*5060*/  BSYNC B1 ;  /* 0x0000000000017941 */ /* 0x000fea0003800000 */
.L_x_96:
        /* <DEDUP_REMOVED lines=9> */
.L_x_99:
[----:B------:R-:W-:Y:S05]  /*5100*/  BSYNC B1 ;  /* 0x0000000000017941 */ /* 0x000fea0003800000 */
.L_x_98:
[----:B------:R-:W-:Y:S01]  /*5110*/  @!P4 IMAD R65, R56, R96, R15 ;  /* 0x000000603841c224 */ /* 0x000fe200078e020f */
[----:B------:R-:W-:Y:S04]  /*5120*/  BSSY B1, `(.L_x_100) ;  /* 0x0000007000017945 */ /* 0x000fe80003800000 */
[----:B------:R1:W-:Y:S01]  /*5130*/  @!P4 STG.E.U8 desc[UR36][R80.64+0x10], R65 ;  /* 0x000010415000c986 */ /* 0x0003e2000c101124 */
[----:B------:R-:W-:-:S13]  /*5140*/  ISETP.LT.OR P4, PT, R3, 0x12, !P6 ;  /* 0x000000120300780c */ /* 0x000fda0007781670 */
[----:B-1----:R-:W-:Y:S05]  /*5150*/  @P4 BRA `(.L_x_101) ;  /* 0x00000000000c4947 */ /* 0x002fea0003800000 */
[----:B------:R-:W2:Y:S02]  /*5160*/  LDG.E.U8 R104, desc[UR36][R20.64+0x11] ;  /* 0x0000112414687981 */ /* 0x000ea4000c1e1100 */
[----:B--2---:R-:W-:-:S05]  /*5170*/  PRMT R14, R104, 0x8880, RZ ;  /* 0x00008880680e7816 */ /* 0x004fca00000000ff */
[----:B------:R-:W-:-:S07]  /*5180*/  IMAD R15, R14, R97, RZ ;  /* 0x000000610e0f7224 */ /* 0x000fce00078e02ff */
.L_x_101:
[----:B------:R-:W-:Y:S05]  /*5190*/  BSYNC B1 ;  /* 0x0000000000017941 */ /* 0x000fea0003800000 */
.L_x_100:
[----:B------:R-:W-:Y:S01]  /*51a0*/  @!P4 IMAD R57, R57, R96, R15 ;  /* 0x000000603939c224 */ /* 0x000fe200078e020f */
[----:B------:R-:W-:Y:S01]  /*51b0*/  ISETP.LT.OR P5, PT, R3, 0x11, !P2 ;  /* 0x000000110300780c */ /* 0x000fe200057a1670 */
[----:B------:R-:W-:Y:S01]  /*51c0*/  BSSY B1, `(.L_x_102) ;  /* 0x000000a000017945 */ /* 0x000fe20003800000 */
[----:B------:R-:W-:Y:S02]  /*51d0*/  P2R R14, PR, RZ, 0x1 ;  /* 0x00000001ff0e7803 */ /* 0x000fe40000000000 */
[----:B------:R1:W-:Y:S09]  /*51e0*/  @!P4 STG.E.U8 desc[UR36][R80.64+0x11], R57 ;  /* 0x000011395000c986 */ /* 0x0003f2000c101124 */
[----:B------:R-:W-:-:S04]  /*51f0*/  @!P5 IADD3 R64, P0, P6, R102, R12, R101 ;  /* 0x0000000c6640d210 */ /* 0x000fc80007e1e065 */
[----:B------:R-:W-:Y:S02]  /*5200*/  @!P5 IADD3.X R65, R99, R13, R98, P0, P6 ;  /* 0x0000000d6341d210 */ /* 0x000fe400007ec462 */
[----:B------:R-:W-:Y:S01]  /*5210*/  ISETP.NE.AND P0, PT, R14, RZ, PT ;  /* 0x000000ff0e00720c */ /* 0x000fe20003f05270 */
[----:B-1----:R-:W-:-:S12]  /*5220*/  @P5 BRA `(.L_x_103) ;  /* 0x00000000000c5947 */ /* 0x002fd80003800000 */
[----:B------:R-:W2:Y:S02]  /*5230*/  LDG.E.U8 R104, desc[UR36][R8.64+0x10] ;  /* 0x0000102408687981 */ /* 0x000ea4000c1e1100 */
[----:B--2---:R-:W-:-:S05]  /*5240*/  PRMT R14, R104, 0x8880, RZ ;  /* 0x00008880680e7816 */ /* 0x004fca00000000ff */
[----:B------:R-:W-:-:S07]  /*5250*/  IMAD R15, R14, R97, RZ ;  /* 0x000000610e0f7224 */ /* 0x000fce00078e02ff */
.L_x_103:
[----:B------:R-:W-:Y:S05]  /*5260*/  BSYNC B1 ;  /* 0x0000000000017941 */ /* 0x000fea0003800000 */
.L_x_102:
        /* <DEDUP_REMOVED lines=12> */
.L_x_105:
[----:B------:R-:W-:Y:S05]  /*5330*/  BSYNC B1 ;  /* 0x0000000000017941 */ /* 0x000fea0003800000 */
.L_x_104:
        /* <DEDUP_REMOVED lines=9> */
.L_x_107:
[----:B------:R-:W-:Y:S05]  /*53d0*/  BSYNC B1 ;  /* 0x0000000000017941 */ /* 0x000fea0003800000 */
.L_x_106:
        /* <DEDUP_REMOVED lines=8> */
.L_x_109:
[----:B------:R-:W-:Y:S05]  /*5460*/  BSYNC B1 ;  /* 0x0000000000017941 */ /* 0x000fea0003800000 */
.L_x_108:
        /* <DEDUP_REMOVED lines=12> */
.L_x_111:
[----:B------:R-:W-:Y:S05]  /*5530*/  BSYNC B1 ;  /* 0x0000000000017941 */ /* 0x000fea0003800000 */
.L_x_110:
        /* <DEDUP_REMOVED lines=12> */
.L_x_113:
[----:B------:R-:W-:Y:S05]  /*5600*/  BSYNC B1 ;  /* 0x0000000000017941 */ /* 0x000fea0003800000 */
.L_x_112:
        /* <DEDUP_REMOVED lines=9> */
.L_x_115:
[----:B------:R-:W-:Y:S05]  /*56a0*/  BSYNC B1 ;  /* 0x0000000000017941 */ /* 0x000fea0003800000 */
.L_x_114:
        /* <DEDUP_REMOVED lines=8> */
.L_x_117:
[----:B------:R-:W-:Y:S05]  /*5730*/  BSYNC B1 ;  /* 0x0000000000017941 */ /* 0x000fea0003800000 */
.L_x_116:
        /* <DEDUP_REMOVED lines=12> */
.L_x_119:
[----:B------:R-:W-:Y:S05]  /*5800*/  BSYNC B1 ;  /* 0x0000000000017941 */ /* 0x000fea0003800000 */
.L_x_118:
        /* <DEDUP_REMOVED lines=12> */
.L_x_121:
[----:B------:R-:W-:Y:S05]  /*58d0*/  BSYNC B1 ;  /* 0x0000000000017941 */ /* 0x000fea0003800000 */
.L_x_120:
        /* <DEDUP_REMOVED lines=9> */
.L_x_123:
[----:B------:R-:W-:Y:S05]  /*5970*/  BSYNC B1 ;  /* 0x0000000000017941 */ /* 0x000fea0003800000 */
.L_x_122:
        /* <DEDUP_REMOVED lines=8> */
.L_x_125:
[----:B------:R-:W-:Y:S05]  /*5a00*/  BSYNC B1 ;  /* 0x0000000000017941 */ /* 0x000fea0003800000 */
.L_x_124:
        /* <DEDUP_REMOVED lines=12> */
.L_x_127:
[----:B------:R-:W-:Y:S05]  /*5ad0*/  BSYNC B1 ;  /* 0x0000000000017941 */ /* 0x000fea0003800000 */
.L_x_126:
        /* <DEDUP_REMOVED lines=12> */
.L_x_129:
[----:B------:R-:W-:Y:S05]  /*5ba0*/  BSYNC B1 ;  /* 0x0000000000017941 */ /* 0x000fea0003800000 */
.L_x_128:
        /* <DEDUP_REMOVED lines=8> */
.L_x_131:
[----:B------:R-:W-:Y:S05]  /*5c30*/  BSYNC B1 ;  /* 0x0000000000017941 */ /* 0x000fea0003800000 */
.L_x_130:
        /* <DEDUP_REMOVED lines=8> */
.L_x_133:
[----:B------:R-:W-:Y:S05]  /*5cc0*/  BSYNC B1 ;  /* 0x0000000000017941 */ /* 0x000fea0003800000 */
.L_x_132:
        /* <DEDUP_REMOVED lines=10> */
.L_x_135:
[----:B------:R-:W-:Y:S05]  /*5d70*/  BSYNC B1 ;  /* 0x0000000000017941 */ /* 0x000fea0003800000 */
.L_x_134:
        /* <DEDUP_REMOVED lines=10> */
.L_x_137:
[----:B------:R-:W-:Y:S05]  /*5e20*/  BSYNC B1 ;  /* 0x0000000000017941 */ /* 0x000fea0003800000 */
.L_x_136:
        /* <DEDUP_REMOVED lines=8> */
.L_x_139:
[----:B------:R-:W-:Y:S05]  /*5eb0*/  BSYNC B1 ;  /* 0x0000000000017941 */ /* 0x000fea0003800000 */
.L_x_138:
        /* <DEDUP_REMOVED lines=8> */
.L_x_141:
[----:B------:R-:W-:Y:S05]  /*5f40*/  BSYNC B1 ;  /* 0x0000000000017941 */ /* 0x000fea0003800000 */
.L_x_140:
[----:B------:R-:W-:Y:S01]  /*5f50*/  @!P1 IMAD R45, R45, R96, R15 ;  /* 0x000000602d2d9224 */ /* 0x000fe200078e020f */
[----:B------:R-:W-:Y:S01]  /*5f60*/  BSSY B1, `(.L_x_142) ;  /* 0x0000009000017945 */ /* 0x000fe20003800000 */
[----:B0-----:R-:W-:Y:S02]  /*5f70*/  @!P1 IMAD.MOV.U32 R4, RZ, RZ, R12 ;  /* 0x000000ffff049224 */ /* 0x001fe400078e000c */
[----:B------:R-:W-:-:S05]  /*5f80*/  @!P1 IMAD.MOV.U32 R5, RZ, RZ, R13 ;  /* 0x000000ffff059224 */ /* 0x000fca00078e000d */
[----:B------:R0:W-:Y:S01]  /*5f90*/  @!P1 STG.E.U8 desc[UR36][R4.64+0x29], R45 ;  /* 0x0000292d04009986 */ /* 0x0001e2000c101124 */
[----:B------:R-:W-:-:S13]  /*5fa0*/  ISETP.LT.OR P1, PT, R3, 0x29, !P3 ;  /* 0x000000290300780c */ /* 0x000fda0005f21670 */
[----:B0-----:R-:W-:Y:S05]  /*5fb0*/  @P1 BRA `(.L_x_143) ;  /* 0x00000000000c1947 */ /* 0x001fea0003800000 */
[----:B------:R-:W2:Y:S02]  /*5fc0*/  LDG.E.U8 R104, desc[UR36][R6.64+0x28] ;  /* 0x0000282406687981 */ /* 0x000ea4000c1e1100 */
[----:B--2---:R-:W-:-:S05]  /*5fd0*/  PRMT R4, R104, 0x8880, RZ ;  /* 0x0000888068047816 */ /* 0x004fca00000000ff */
[----:B------:R-:W-:-:S07]  /*5fe0*/  IMAD R15, R4, R97, RZ ;  /* 0x00000061040f7224 */ /* 0x000fce00078e02ff */
.L_x_143:
[----:B------:R-:W-:Y:S05]  /*5ff0*/  BSYNC B1 ;  /* 0x0000000000017941 */ /* 0x000fea0003800000 */
.L_x_142:
[C---:B------:R-:W-:Y:S01]  /*6000*/  ISETP.LT.OR P4, PT, R3.reuse, 0x21, !P2 ;  /* 0x000000210300780c */ /* 0x040fe20005781670 */
[----:B------:R-:W-:Y:S01]  /*6010*/  @!P1 IMAD R45, R46, R96, R15 ;  /* 0x000000602e2d9224 */ /* 0x000fe200078e020f */
[----:B------:R-:W-:Y:S01]  /*6020*/  ISETP.LT.OR P3, PT, R3, 0x2a, !P3 ;  /* 0x0000002a0300780c */ /* 0x000fe20005f61670 */
[----:B------:R-:W-:Y:S10]  /*6030*/  BSSY B1, `(.L_x_144) ;  /* 0x000000c000017945 */ /* 0x000ff40003800000 */
[----:B------:R-:W-:-:S04]  /*6040*/  @!P4 IADD3 R42, P5, P6, R102, R12, R101 ;  /* 0x0000000c662ac210 */ /* 0x000fc80007ebe065 */
[----:B------:R-:W-:Y:S02]  /*6050*/  @!P4 IADD3.X R43, R99, R13, R98, P5, P6 ;  /* 0x0000000d632bc210 */ /* 0x000fe40002fec462 */
[----:B------:R-:W-:-:S05]  /*6060*/  @!P1 IADD3 R4, P5, R12, R102, RZ ;  /* 0x000000660c049210 */ /* 0x000fca0007fbe0ff */
[----:B------:R-:W-:Y:S01]  /*6070*/  @!P1 IMAD.X R5, R13, 0x1, R99, P5 ;  /* 0x000000010d059824 */ /* 0x000fe200028e0663 */
[----:B------:R-:W-:-:S04]  /*6080*/  @!P3 IADD3 R40, P5, R12, R102, RZ ;  /* 0x000000660c28b210 */ /* 0x000fc80007fbe0ff */
[----:B------:R0:W-:Y:S01]  /*6090*/  @!P1 STG.E.U8 desc[UR36][R4.64+0x28], R45 ;  /* 0x0000282d04009986 */ /* 0x0001e2000c101124 */
[----:B-1----:R-:W-:Y:S01]  /*60a0*/  @!P3 IMAD.X R41, R13, 0x1, R99, P5 ;  /* 0x000000010d29b824 */ /* 0x002fe200028e0663 */
[----:B------:R-:W-:Y:S07]  /*60b0*/  @P3 BRA `(.L_x_145) ;  /* 0x00000000000c3947 */ /* 0x000fee0003800000 */
[----:B------:R-:W0:Y:S02]  /*60c0*/  LDG.E.U8 R104, desc[UR36][R6.64+0x29] ;  /* 0x0000292406687981 */ /* 0x000e24000c1e1100 */
[----:B0-----:R-:W-:-:S05]  /*60d0*/  PRMT R4, R104, 0x8880, RZ ;  /* 0x0000888068047816 */ /* 0x001fca00000000ff */
[----:B------:R-:W-:-:S07]  /*60e0*/  IMAD R15, R4, R97, RZ ;  /* 0x00000061040f7224 */ /* 0x000fce00078e02ff */
.L_x_145:
[----:B------:R-:W-:Y:S05]  /*60f0*/  BSYNC B1 ;  /* 0x0000000000017941 */ /* 0x000fea0003800000 */
.L_x_144:
[----:B------:R-:W-:Y:S01]  /*6100*/  @!P3 IMAD R47, R47, R96, R15 ;  /* 0x000000602f2fb224 */ /* 0x000fe200078e020f */
[----:B------:R-:W-:Y:S01]  /*6110*/  ISETP.NE.AND P5, PT, R92, RZ, PT ;  /* 0x000000ff5c00720c */ /* 0x000fe20003fa5270 */
[----:B------:R-:W-:Y:S03]  /*6120*/  BSSY B1, `(.L_x_146) ;  /* 0x0000007000017945 */ /* 0x000fe60003800000 */
[----:B------:R1:W-:Y:S01]  /*6130*/  @!P3 STG.E.U8 desc[UR36][R40.64+0x29], R47 ;  /* 0x0000292f2800b986 */ /* 0x0003e2000c101124 */
[----:B------:R-:W-:-:S13]  /*6140*/  ISETP.LT.OR P1, PT, R3, 0x21, !P5 ;  /* 0x000000210300780c */ /* 0x000fda0006f21670 */
[----:B-1----:R-:W-:Y:S05]  /*6150*/  @P1 BRA `(.L_x_147) ;  /* 0x00000000000c1947 */ /* 0x002fea0003800000 */
[----:B------:R-:W0:Y:S02]  /*6160*/  LDG.E.U8 R104, desc[UR36][R20.64+0x20] ;  /* 0x0000202414687981 */ /* 0x000e24000c1e1100 */
[----:B0-----:R-:W-:-:S05]  /*6170*/  PRMT R4, R104, 0x8880, RZ ;  /* 0x0000888068047816 */ /* 0x001fca00000000ff */
[----:B------:R-:W-:-:S07]  /*6180*/  IMAD R15, R4, R97, RZ ;  /* 0x00000061040f7224 */ /* 0x000fce00078e02ff */
.L_x_147:
[----:B------:R-:W-:Y:S05]  /*6190*/  BSYNC B1 ;  /* 0x0000000000017941 */ /* 0x000fea0003800000 */
.L_x_146:
[----:B0-----:R-:W-:Y:S01]  /*61a0*/  @!P1 IMAD R5, R32, R96, R15 ;  /* 0x0000006020059224 */ /* 0x001fe200078e020f */
[----:B------:R-:W-:Y:S04]  /*61b0*/  BSSY B1, `(.L_x_148) ;  /* 0x0000007000017945 */ /* 0x000fe80003800000 */
[----:B------:R0:W-:Y:S01]  /*61c0*/  @!P1 STG.E.U8 desc[UR36][R80.64+0x20], R5 ;  /* 0x0000200550009986 */ /* 0x0001e2000c101124 */
[----:B------:R-:W-:-:S13]  /*61d0*/  ISETP.LT.OR P1, PT, R3, 0x22, !P5 ;  /* 0x000000220300780c */ /* 0x000fda0006f21670 */
[----:B0-----:R-:W-:Y:S05]  /*61e0*/  @P1 BRA `(.L_x_149) ;  /* 0x00000000000c1947 */ /* 0x001fea0003800000 */
[----:B------:R-:W2:Y:S02]  /*61f0*/  LDG.E.U8 R104, desc[UR36][R20.64+0x21] ;  /* 0x0000212414687981 */ /* 0x000ea4000c1e1100 */
[----:B--2---:R-:W-:-:S05]  /*6200*/  PRMT R4, R104, 0x8880, RZ ;  /* 0x0000888068047816 */ /* 0x004fca00000000ff */
[----:B------:R-:W-:-:S07]  /*6210*/  IMAD R15, R4, R97, RZ ;  /* 0x00000061040f7224 */ /* 0x000fce00078e02ff */
.L_x_149:
[----:B------:R-:W-:Y:S05]  /*6220*/  BSYNC B1 ;  /* 0x0000000000017941 */ /* 0x000fea0003800000 */
.L_x_148:
[----:B------:R-:W-:Y:S01]  /*6230*/  @!P1 IMAD R33, R33, R96, R15 ;  /* 0x0000006021219224 */ /* 0x000fe200078e020f */
[----:B------:R-:W-:Y:S01]  /*6240*/  ISETP.LT.OR P3, PT, R3, 0x22, !P2 ;  /* 0x000000220300780c */ /* 0x000fe20005761670 */
[----:B------:R-:W-:Y:S03]  /*6250*/  BSSY B1, `(.L_x_150) ;  /* 0x0000008000017945 */ /* 0x000fe60003800000 */
[----:B------:R0:W-:Y:S09]  /*6260*/  @!P1 STG.E.U8 desc[UR36][R80.64+0x21], R33 ;  /* 0x0000212150009986 */ /* 0x0001f2000c101124 */
[----:B------:R-:W-:-:S04]  /*6270*/  @!P3 IADD3 R4, P5, P6, R102, R12, R101 ;  /* 0x0000000c6604b210 */ /* 0x000fc80007ebe065 */
[----:B------:R-:W-:Y:S01]  /*6280*/  @!P3 IADD3.X R5, R99, R13, R98, P5, P6 ;  /* 0x0000000d6305b210 */ /* 0x000fe20002fec462 */
[----:B0-----:R-:W-:Y:S08]  /*6290*/  @P4 BRA `(.L_x_151) ;  /* 0x00000000000c4947 */ /* 0x001ff00003800000 */
[----:B------:R-:W2:Y:S02]  /*62a0*/  LDG.E.U8 R104, desc[UR36][R8.64+0x20] ;  /* 0x0000202408687981 */ /* 0x000ea4000c1e1100 */
[----:B--2---:R-:W-:-:S05]  /*62b0*/  PRMT R6, R104, 0x8880, RZ ;  /* 0x0000888068067816 */ /* 0x004fca00000000ff */
[----:B------:R-:W-:-:S07]  /*62c0*/  IMAD R15, R6, R97, RZ ;  /* 0x00000061060f7224 */ /* 0x000fce00078e02ff */
.L_x_151:
[----:B------:R-:W-:Y:S05]  /*62d0*/  BSYNC B1 ;  /* 0x0000000000017941 */ /* 0x000fea0003800000 */
.L_x_150:
[----:B------:R-:W-:Y:S01]  /*62e0*/  @!P4 IMAD R41, R34, R96, R15 ;  /* 0x000000602229c224 */ /* 0x000fe200078e020f */
[C---:B------:R-:W-:Y:S01]  /*62f0*/  ISETP.LT.OR P1, PT, R3.reuse, 0x29, !P2 ;  /* 0x000000290300780c */ /* 0x040fe20005721670 */
[----:B------:R-:W-:Y:S01]  /*6300*/  BSSY B1, `(.L_x_152) ;  /* 0x000000b000017945 */ /* 0x000fe20003800000 */
[----:B------:R-:W-:Y:S02]  /*6310*/  ISETP.LT.OR P2, PT, R3, 0x2a, !P2 ;  /* 0x0000002a0300780c */ /* 0x000fe40005741670 */
[----:B------:R0:W-:Y:S09]  /*6320*/  @!P4 STG.E.U8 desc[UR36][R42.64+0x20], R41 ;  /* 0x000020292a00c986 */ /* 0x0001f2000c101124 */
[----:B------:R-:W-:-:S04]  /*6330*/  @!P1 IADD3 R6, P5, P6, R102, R12, R101 ;  /* 0x0000000c66069210 */ /* 0x000fc80007ebe065 */
[----:B------:R-:W-:Y:S02]  /*6340*/  @!P1 IADD3.X R7, R99, R13, R98, P5, P6 ;  /* 0x0000000d63079210 */ /* 0x000fe40002fec462 */
[----:B------:R-:W-:-:S04]  /*6350*/  @!P2 IADD3 R32, P5, P6, R102, R12, R101 ;  /* 0x0000000c6620a210 */ /* 0x000fc80007ebe065 */
[----:B------:R-:W-:Y:S01]  /*6360*/  @!P2 IADD3.X R33, R99, R13, R98, P5, P6 ;  /* 0x0000000d6321a210 */ /* 0x000fe20002fec462 */
[----:B0-----:R-:W-:Y:S08]  /*6370*/  @P3 BRA `(.L_x_153) ;  /* 0x00000000000c3947 */ /* 0x001ff00003800000 */
[----:B------:R-:W2:Y:S02]  /*6380*/  LDG.E.U8 R104, desc[UR36][R8.64+0x21] ;  /* 0x0000212408687981 */ /* 0x000ea4000c1e1100 */
[----:B--2---:R-:W-:-:S05]  /*6390*/  PRMT R14, R104, 0x8880, RZ ;  /* 0x00008880680e7816 */ /* 0x004fca00000000ff */
[----:B------:R-:W-:-:S07]  /*63a0*/  IMAD R15, R14, R97, RZ ;  /* 0x000000610e0f7224 */ /* 0x000fce00078e02ff */
.L_x_153:
[----:B------:R-:W-:Y:S05]  /*63b0*/  BSYNC B1 ;  /* 0x0000000000017941 */ /* 0x000fea0003800000 */
.L_x_152:
[----:B------:R-:W-:Y:S01]  /*63c0*/  @!P3 IMAD R35, R35, R96, R15 ;  /* 0x000000602323b224 */ /* 0x000fe200078e020f */
[----:B------:R-:W-:Y:S01]  /*63d0*/  ISETP.NE.AND P4, PT, R92, RZ, PT ;  /* 0x000000ff5c00720c */ /* 0x000fe20003f85270 */
[----:B------:R-:W-:Y:S03]  /*63e0*/  BSSY B1, `(.L_x_154) ;  /* 0x0000007000017945 */ /* 0x000fe60003800000 */
[----:B------:R0:W-:Y:S01]  /*63f0*/  @!P3 STG.E.U8 desc[UR36][R4.64+0x21], R35 ;  /* 0x000021230400b986 */ /* 0x0001e2000c101124 */
[----:B------:R-:W-:-:S13]  /*6400*/  ISETP.LT.OR P4, PT, R3, 0x29, !P4 ;  /* 0x000000290300780c */ /* 0x000fda0006781670 */
[----:B0-----:R-:W-:Y:S05]  /*6410*/  @P4 BRA `(.L_x_155) ;  /* 0x00000000000c4947 */ /* 0x001fea0003800000 */
[----:B------:R-:W2:Y:S02]  /*6420*/  LDG.E.U8 R104, desc[UR36][R20.64+0x28] ;  /* 0x0000282414687981 */ /* 0x000ea4000c1e1100 */
[----:B--2---:R-:W-:-:S05]  /*6430*/  PRMT R4, R104, 0x8880, RZ ;  /* 0x0000888068047816 */ /* 0x004fca00000000ff */
[----:B------:R-:W-:-:S07]  /*6440*/  IMAD R15, R4, R97, RZ ;  /* 0x00000061040f7224 */ /* 0x000fce00078e02ff */
.L_x_155:
[----:B------:R-:W-:Y:S05]  /*6450*/  BSYNC B1 ;  /* 0x0000000000017941 */ /* 0x000fea0003800000 */
.L_x_154:
[----:B------:R-:W-:Y:S01]  /*6460*/  ISETP.LT.OR P3, PT, R3, 0x21, !P0 ;  /* 0x000000210300780c */ /* 0x000fe20004761670 */
[----:B------:R-:W-:Y:S01]  /*6470*/  @!P4 IMAD R35, R36, R96, R15 ;  /* 0x000000602423c224 */ /* 0x000fe200078e020f */
[----:B------:R-:W-:Y:S04]  /*6480*/  BSSY B1, `(.L_x_156) ;  /* 0x000000a000017945 */ /* 0x000fe80003800000 */
[----:B------:R0:W-:Y:S07]  /*6490*/  @!P4 STG.E.U8 desc[UR36][R80.64+0x28], R35 ;  /* 0x000028235000c986 */ /* 0x0001ee000c101124 */
[----:B------:R-:W-:-:S04]  /*64a0*/  @!P3 IADD3 R4, P5, P6, R102, R12, R103 ;  /* 0x0000000c6604b210 */ /* 0x000fc80007ebe067 */
[----:B------:R-:W-:Y:S02]  /*64b0*/  @!P3 IADD3.X R5, R99, R13, R100, P5, P6 ;  /* 0x0000000d6305b210 */ /* 0x000fe40002fec464 */
[----:B------:R-:W-:-:S04]  /*64c0*/  ISETP.NE.AND P6, PT, R92, RZ, PT ;  /* 0x000000ff5c00720c */ /* 0x000fc80003fc5270 */
[----:B------:R-:W-:-:S13]  /*64d0*/  ISETP.LT.OR P5, PT, R3, 0x2a, !P6 ;  /* 0x0000002a0300780c */ /* 0x000fda00077a1670 */
[----:B0-----:R-:W-:Y:S05]  /*64e0*/  @P5 BRA `(.L_x_157) ;  /* 0x00000000000c5947 */ /* 0x001fea0003800000 */
[----:B------:R-:W2:Y:S02]  /*64f0*/  LDG.E.U8 R104, desc[UR36][R20.64+0x29] ;  /* 0x0000292414687981 */ /* 0x000ea4000c1e1100 */
[----:B--2---:R-:W-:-:S05]  /*6500*/  PRMT R14, R104, 0x8880, RZ ;  /* 0x00008880680e7816 */ /* 0x004fca00000000ff */
[----:B------:R-:W-:-:S07]  /*6510*/  IMAD R15, R14, R97, RZ ;  /* 0x000000610e0f7224 */ /* 0x000fce00078e02ff */
.L_x_157:
[----:B------:R-:W-:Y:S05]  /*6520*/  BSYNC B1 ;  /* 0x0000000000017941 */ /* 0x000fea0003800000 */
.L_x_156:
        /* <DEDUP_REMOVED lines=8> */
[----:B0-----:R-:W-:-:S12]  /*65b0*/  @P1 BRA `(.L_x_159) ;  /* 0x00000000000c1947 */ /* 0x001fd80003800000 */
[----:B------:R-:W2:Y:S02]  /*65c0*/  LDG.E.U8 R104, desc[UR36][R8.64+0x28] ;  /* 0x0000282408687981 */ /* 0x000ea4000c1e1100 */
[----:B--2---:R-:W-:-:S05]  /*65d0*/  PRMT R14, R104, 0x8880, RZ ;  /* 0x00008880680e7816 */ /* 0x004fca00000000ff */
[----:B------:R-:W-:-:S07]  /*65e0*/  IMAD R15, R14, R97, RZ ;  /* 0x000000610e0f7224 */ /* 0x000fce00078e02ff */
.L_x_159:
[----:B------:R-:W-:Y:S05]  /*65f0*/  BSYNC B1 ;  /* 0x0000000000017941 */ /* 0x000fea0003800000 */
.L_x_158:
[----:B------:R-:W-:Y:S01]  /*6600*/  @!P1 IMAD R35, R38, R96, R15 ;  /* 0x0000006026239224 */ /* 0x000fe200078e020f */
[----:B------:R-:W-:Y:S01]  /*6610*/  ISETP.NE.AND P5, PT, R86, RZ, PT ;  /* 0x000000ff5600720c */ /* 0x000fe20003fa5270 */
[----:B------:R-:W-:Y:S03]  /*6620*/  BSSY B1, `(.L_x_160) ;  /* 0x0000007000017945 */ /* 0x000fe60003800000 */
[----:B------:R0:W-:Y:S01]  /*6630*/  @!P1 STG.E.U8 desc[UR36][R6.64+0x28], R35 ;  /* 0x0000282306009986 */ /* 0x0001e2000c101124 */
[----:B------:R-:W-:Y:S01]  /*6640*/  ISETP.LT.OR P1, PT, R3, 0x21, !P5 ;  /* 0x000000210300780c */ /* 0x000fe20006f21670 */
[----:B------:R-:W-:-:S12]  /*6650*/  @P2 BRA `(.L_x_161) ;  /* 0x00000000000c2947 */ /* 0x000fd80003800000 */
[----:B------:R-:W0:Y:S02]  /*6660*/  LDG.E.U8 R104, desc[UR36][R8.64+0x29] ;  /* 0x0000292408687981 */ /* 0x000e24000c1e1100 */
[----:B0-----:R-:W-:-:S05]  /*6670*/  PRMT R6, R104, 0x8880, RZ ;  /* 0x0000888068067816 */ /* 0x001fca00000000ff */
[----:B------:R-:W-:-:S07]  /*6680*/  IMAD R15, R6, R97, RZ ;  /* 0x00000061060f7224 */ /* 0x000fce00078e02ff */
.L_x_161:
[----:B------:R-:W-:Y:S05]  /*6690*/  BSYNC B1 ;  /* 0x0000000000017941 */ /* 0x000fea0003800000 */
.L_x_160:
[----:B------:R-:W-:Y:S01]  /*66a0*/  @!P2 IMAD R39, R39, R96, R15 ;  /* 0x000000602727a224 */ /* 0x000fe200078e020f */
[----:B------:R-:W-:Y:S04]  /*66b0*/  BSSY B1, `(.L_x_162) ;  /* 0x0000006000017945 */ /* 0x000fe80003800000 */
[----:B------:R1:W-:Y:S01]  /*66c0*/  @!P2 STG.E.U8 desc[UR36][R32.64+0x29], R39 ;  /* 0x000029272000a986 */ /* 0x0003e2000c101124 */
[----:B------:R-:W-:Y:S05]  /*66d0*/  @P1 BRA `(.L_x_163) ;  /* 0x00000000000c1947 */ /* 0x000fea0003800000 */
[----:B------:R-:W0:Y:S02]  /*66e0*/  LDG.E.U8 R104, desc[UR36][R106.64+0x20] ;  /* 0x000020246a687981 */ /* 0x000e24000c1e1100 */
[----:B0-----:R-:W-:-:S05]  /*66f0*/  PRMT R6, R104, 0x8880, RZ ;  /* 0x0000888068067816 */ /* 0x001fca00000000ff */
[----:B------:R-:W-:-:S07]  /*6700*/  IMAD R15, R6, R97, RZ ;  /* 0x00000061060f7224 */ /* 0x000fce00078e02ff */
.L_x_163:
[----:B------:R-:W-:Y:S05]  /*6710*/  BSYNC B1 ;  /* 0x0000000000017941 */ /* 0x000fea0003800000 */
.L_x_162:
[----:B0-----:R-:W-:Y:S01]  /*6720*/  @!P1 IMAD R7, R24, R96, R15 ;  /* 0x0000006018079224 */ /* 0x001fe200078e020f */
[----:B------:R-:W-:Y:S01]  /*6730*/  BSSY B1, `(.L_x_164) ;  /* 0x0000008000017945 */ /* 0x000fe20003800000 */
[----:B------:R-:W-:-:S03]  /*6740*/  ISETP.LT.OR P2, PT, R3, 0x29, !P0 ;  /* 0x000000290300780c */ /* 0x000fc60004741670 */
[----:B------:R0:W-:Y:S01]  /*6750*/  @!P1 STG.E.U8 desc[UR36][R72.64+0x20], R7 ;  /* 0x0000200748009986 */ /* 0x0001e2000c101124 */
[----:B------:R-:W-:-:S13]  /*6760*/  ISETP.LT.OR P1, PT, R3, 0x22, !P5 ;  /* 0x000000220300780c */ /* 0x000fda0006f21670 */
[----:B0-----:R-:W-:Y:S05]  /*6770*/  @P1 BRA `(.L_x_165) ;  /* 0x00000000000c1947 */ /* 0x001fea0003800000 */
[----:B------:R-:W2:Y:S02]  /*6780*/  LDG.E.U8 R104, desc[UR36][R106.64+0x21] ;  /* 0x000021246a687981 */ /* 0x000ea4000c1e1100 */
[----:B--2---:R-:W-:-:S05]  /*6790*/  PRMT R6, R104, 0x8880, RZ ;  /* 0x0000888068067816 */ /* 0x004fca00000000ff */
[----:B------:R-:W-:-:S07]  /*67a0*/  IMAD R15, R6, R97, RZ ;  /* 0x00000061060f7224 */ /* 0x000fce00078e02ff */
.L_x_165:
[----:B------:R-:W-:Y:S05]  /*67b0*/  BSYNC B1 ;  /* 0x0000000000017941 */ /* 0x000fea0003800000 */
.L_x_164:
[----:B------:R-:W-:Y:S01]  /*67c0*/  @!P1 IMAD R25, R25, R96, R15 ;  /* 0x0000006019199224 */ /* 0x000fe200078e020f */
[----:B------:R-:W-:Y:S04]  /*67d0*/  BSSY B1, `(.L_x_166) ;  /* 0x0000006000017945 */ /* 0x000fe80003800000 */
[----:B------:R0:W-:Y:S01]  /*67e0*/  @!P1 STG.E.U8 desc[UR36][R72.64+0x21], R25 ;  /* 0x0000211948009986 */ /* 0x0001e2000c101124 */
[----:B------:R-:W-:Y:S05]  /*67f0*/  @P3 BRA `(.L_x_167) ;  /* 0x00000000000c3947 */ /* 0x000fea0003800000 */
[----:B------:R-:W2:Y:S02]  /*6800*/  LDG.E.U8 R104, desc[UR36][R10.64+0x20] ;  /* 0x000020240a687981 */ /* 0x000ea4000c1e1100 */
[----:B--2---:R-:W-:-:S05]  /*6810*/  PRMT R6, R104, 0x8880, RZ ;  /* 0x0000888068067816 */ /* 0x004fca00000000ff */
[----:B------:R-:W-:-:S07]  /*6820*/  IMAD R15, R6, R97, RZ ;  /* 0x00000061060f7224 */ /* 0x000fce00078e02ff */
.L_x_167:
[----:B------:R-:W-:Y:S05]  /*6830*/  BSYNC B1 ;  /* 0x0000000000017941 */ /* 0x000fea0003800000 */
.L_x_166:
[----:B------:R-:W-:Y:S01]  /*6840*/  @!P3 IMAD R7, R26, R96, R15 ;  /* 0x000000601a07b224 */ /* 0x000fe200078e020f */
[----:B------:R-:W-:Y:S04]  /*6850*/  BSSY B1, `(.L_x_168) ;  /* 0x0000006000017945 */ /* 0x000fe80003800000 */
[----:B------:R2:W-:Y:S01]  /*6860*/  @!P3 STG.E.U8 desc[UR36][R4.64+0x20], R7 ;  /* 0x000020070400b986 */ /* 0x0005e2000c101124 */
[----:B------:R-:W-:Y:S05]  /*6870*/  @P4 BRA `(.L_x_169) ;  /* 0x00000000000c4947 */ /* 0x000fea0003800000 */
[----:B------:R-:W2:Y:S02]  /*6880*/  LDG.E.U8 R104, desc[UR36][R10.64+0x21] ;  /* 0x000021240a687981 */ /* 0x000ea4000c1e1100 */
[----:B--2---:R-:W-:-:S05]  /*6890*/  PRMT R4, R104, 0x8880, RZ ;  /* 0x0000888068047816 */ /* 0x004fca00000000ff */
[----:B------:R-:W-:-:S07]  /*68a0*/  IMAD R15, R4, R97, RZ ;  /* 0x00000061040f7224 */ /* 0x000fce00078e02ff */
.L_x_169:
[----:B------:R-:W-:Y:S05]  /*68b0*/  BSYNC B1 ;  /* 0x0000000000017941 */ /* 0x000fea0003800000 */
.L_x_168:
[----:B------:R-:W-:Y:S01]  /*68c0*/  ISETP.LT.OR P3, PT, R3, 0x29, !P5 ;  /* 0x000000290300780c */ /* 0x000fe20006f61670 */
[----:B------:R-:W-:Y:S01]  /*68d0*/  @!P4 IMAD R27, R27, R96, R15 ;  /* 0x000000601b1bc224 */ /* 0x000fe200078e020f */
[----:B------:R-:W-:Y:S01]  /*68e0*/  BSSY B1, `(.L_x_170) ;  /* 0x0000008000017945 */ /* 0x000fe20003800000 */
[----:B------:R-:W-:-:S03]  /*68f0*/  ISETP.LT.OR P1, PT, R3, 0x2a, !P5 ;  /* 0x0000002a0300780c */ /* 0x000fc60006f21670 */
[----:B------:R3:W-:Y:S01]  /*6900*/  @!P4 STG.E.U8 desc[UR36][R20.64+0x21], R27 ;  /* 0x0000211b1400c986 */ /* 0x0007e2000c101124 */
[----:B--2---:R-:W-:-:S06]  /*6910*/  @!P2 IADD3 R4, P4, P5, R102, R12, R103 ;  /* 0x0000000c6604a210 */ /* 0x004fcc0007d9e067 */
[----:B------:R-:W-:Y:S07]  /*6920*/  @P3 BRA `(.L_x_171) ;  /* 0x00000000000c3947 */ /* 0x000fee0003800000 */
[----:B------:R-:W2:Y:S02]  /*6930*/  LDG.E.U8 R104, desc[UR36][R106.64+0x28] ;  /* 0x000028246a687981 */ /* 0x000ea4000c1e1100 */
[----:B--2---:R-:W-:-:S05]  /*6940*/  PRMT R6, R104, 0x8880, RZ ;  /* 0x0000888068067816 */ /* 0x004fca00000000ff */
[----:B------:R-:W-:-:S07]  /*6950*/  IMAD R15, R6, R97, RZ ;  /* 0x00000061060f7224 */ /* 0x000fce00078e02ff */
.L_x_171:
[----:B------:R-:W-:Y:S05]  /*6960*/  BSYNC B1 ;  /* 0x0000000000017941 */ /* 0x000fea0003800000 */
.L_x_170:
[----:B------:R-:W-:Y:S01]  /*6970*/  @!P3 IMAD R7, R28, R96, R15 ;  /* 0x000000601c07b224 */ /* 0x000fe200078e020f */
[----:B------:R-:W-:Y:S04]  /*6980*/  BSSY B1, `(.L_x_172) ;  /* 0x0000006000017945 */ /* 0x000fe80003800000 */
[----:B------:R2:W-:Y:S01]  /*6990*/  @!P3 STG.E.U8 desc[UR36][R72.64+0x28], R7 ;  /* 0x000028074800b986 */ /* 0x0005e2000c101124 */
[----:B------:R-:W-:Y:S05]  /*69a0*/  @P1 BRA `(.L_x_173) ;  /* 0x00000000000c1947 */ /* 0x000fea0003800000 */
[----:B------:R-:W4:Y:S02]  /*69b0*/  LDG.E.U8 R104, desc[UR36][R106.64+0x29] ;  /* 0x000029246a687981 */ /* 0x000f24000c1e1100 */
[----:B----4-:R-:W-:-:S05]  /*69c0*/  PRMT R6, R104, 0x8880, RZ ;  /* 0x0000888068067816 */ /* 0x010fca00000000ff */
[----:B------:R-:W-:-:S07]  /*69d0*/  IMAD R15, R6, R97, RZ ;  /* 0x00000061060f7224 */ /* 0x000fce00078e02ff */
.L_x_173:
[----:B------:R-:W-:Y:S05]  /*69e0*/  BSYNC B1 ;  /* 0x0000000000017941 */ /* 0x000fea0003800000 */
.L_x_172:
[----:B------:R-:W-:Y:S01]  /*69f0*/  @!P1 IMAD R29, R29, R96, R15 ;  /* 0x000000601d1d9224 */ /* 0x000fe200078e020f */
[----:B------:R-:W-:Y:S01]  /*6a00*/  BSSY B1, `(.L_x_174) ;  /* 0x0000007000017945 */ /* 0x000fe20003800000 */
[----:B------:R-:W-:-:S03]  /*6a10*/  @!P2 IADD3.X R5, R99, R13, R100, P4, P5 ;  /* 0x0000000d6305a210 */ /* 0x000fc600027ea464 */
[----:B------:R4:W-:Y:S01]  /*6a20*/  @!P1 STG.E.U8 desc[UR36][R72.64+0x29], R29 ;  /* 0x0000291d48009986 */ /* 0x0009e2000c101124 */
[----:B------:R-:W-:Y:S05]  /*6a30*/  @P2 BRA `(.L_x_175) ;  /* 0x00000000000c2947 */ /* 0x000fea0003800000 */
[----:B------:R-:W5:Y:S02]  /*6a40*/  LDG.E.U8 R104, desc[UR36][R10.64+0x28] ;  /* 0x000028240a687981 */ /* 0x000f64000c1e1100 */
[----:B-----5:R-:W-:-:S05]  /*6a50*/  PRMT R6, R104, 0x8880, RZ ;  /* 0x0000888068067816 */ /* 0x020fca00000000ff */
[----:B------:R-:W-:-:S07]  /*6a60*/  IMAD R15, R6, R97, RZ ;  /* 0x00000061060f7224 */ /* 0x000fce00078e02ff */
.L_x_175:
[----:B------:R-:W-:Y:S05]  /*6a70*/  BSYNC B1 ;  /* 0x0000000000017941 */ /* 0x000fea0003800000 */
.L_x_174:
[----:B--2---:R-:W-:Y:S01]  /*6a80*/  @!P2 IMAD R7, R30, R96, R15 ;  /* 0x000000601e07a224 */ /* 0x004fe200078e020f */
[----:B------:R-:W-:Y:S01]  /*6a90*/  ISETP.LT.OR P0, PT, R3, 0x2a, !P0 ;  /* 0x0000002a0300780c */ /* 0x000fe20004701670 */
[----:B------:R-:W-:Y:S03]  /*6aa0*/  BSSY B1, `(.L_x_176) ;  /* 0x0000006000017945 */ /* 0x000fe60003800000 */
[----:B------:R2:W-:Y:S09]  /*6ab0*/  @!P2 STG.E.U8 desc[UR36][R4.64+0x28], R7 ;  /* 0x000028070400a986 */ /* 0x0005f2000c101124 */
[----:B------:R-:W-:Y:S05]  /*6ac0*/  @P0 BRA `(.L_x_177) ;  /* 0x00000000000c0947 */ /* 0x000fea0003800000 */
[----:B------:R-:W2:Y:S02]  /*6ad0*/  LDG.E.U8 R104, desc[UR36][R10.64+0x29] ;  /* 0x000029240a687981 */ /* 0x000ea4000c1e1100 */
[----:B--2---:R-:W-:-:S05]  /*6ae0*/  PRMT R4, R104, 0x8880, RZ ;  /* 0x0000888068047816 */ /* 0x004fca00000000ff */
[----:B------:R-:W-:-:S07]  /*6af0*/  IMAD R15, R4, R97, RZ ;  /* 0x00000061040f7224 */ /* 0x000fce00078e02ff */
.L_x_177:
[----:B------:R-:W-:Y:S05]  /*6b00*/  BSYNC B1 ;  /* 0x0000000000017941 */ /* 0x000fea0003800000 */
.L_x_176:
[----:B------:R-:W-:Y:S01]  /*6b10*/  IMAD R15, R31, R96, R15 ;  /* 0x000000601f0f7224 */ /* 0x000fe200078e020f */
[----:B------:R-:W-:Y:S06]  /*6b20*/  @P0 BRA `(.L_x_178) ;  /* 0x0000001400340947 */ /* 0x000fec0003800000 */
[----:B--2---:R-:W-:-:S04]  /*6b30*/  IADD3 R4, P0, P1, R102, R12, R103 ;  /* 0x0000000c66047210 */ /* 0x004fc8000791e067 */
[----:B------:R-:W-:-:S05]  /*6b40*/  IADD3.X R5, R99, R13, R100, P0, P1 ;  /* 0x0000000d63057210 */ /* 0x000fca00007e2464 */
[----:B------:R2:W-:Y:S01]  /*6b50*/  STG.E.U8 desc[UR36][R4.64+0x29], R15 ;  /* 0x0000290f04007986 */ /* 0x0005e2000c101124 */
[----:B------:R-:W-:Y:S05]  /*6b60*/  BRA `(.L_x_178) ;  /* 0x0000001400247947 */ /* 0x000fea0003800000 */
.L_x_33:
[----:B------:R-:W-:Y:S01]  /*6b70*/  ULDC.64 UR4, c[0x0][0x5c0] ;  /* 0x0001700000047ab9 */ /* 0x000fe20000000a00 */
[----:B------:R-:W-:Y:S01]  /*6b80*/  ISETP.GE.AND P5, PT, R14, 0x109, PT ;  /* 0x000001090e00780c */ /* 0x000fe20003fa6270 */
[----:B------:R-:W-:Y:S01]  /*6b90*/  IMAD R5, R111, 0x78, RZ ;  /* 0x000000786f057824 */ /* 0x000fe200078e02ff */
[----:B------:R-:W-:Y:S02]  /*6ba0*/  IADD3 R12, P0, R12, UR4, RZ ;  /* 0x000000040c0c7c10 */ /* 0x000fe4000ff1e0ff */
[C---:B------:R-:W-:Y:S02]  /*6bb0*/  ISETP.LT.OR P4, PT, R3.reuse, 0xa, !P5 ;  /* 0x0000000a0300780c */ /* 0x040fe40006f81670 */
[----:B------:R-:W-:Y:S02]  /*6bc0*/  IADD3.X R13, R112, UR5, RZ, P0, !PT ;  /* 0x00000005700d7c10 */ /* 0x000fe400087fe4ff */
[----:B------:R-:W-:Y:S02]  /*6bd0*/  IADD3 R112, P0, R102, R12, RZ ;  /* 0x0000000c66707210 */ /* 0x000fe40007f1e0ff */
[----:B------:R-:W-:-:S02]  /*6be0*/  ISETP.LT.OR P3, PT, R3, 0x12, !P5 ;  /* 0x000000120300780c */ /* 0x000fc40006f61670 */
[----:B------:R-:W-:Y:S01]  /*6bf0*/  ISETP.LT.OR P2, PT, R3, 0x19, !P5 ;  /* 0x000000190300780c */ /* 0x000fe20006f41670 */
[----:B------:R-:W-:Y:S01]  /*6c00*/  IMAD.X R113, R99, 0x1, R13, P0 ;  /* 0x0000000163717824 */ /* 0x000fe200000e060d */
[----:B------:R-:W-:Y:S02]  /*6c10*/  P2R R120, PR, RZ, 0x8 ;  /* 0x00000008ff787803 */ /* 0x000fe40000000000 */
[----:B------:R-:W-:Y:S01]  /*6c20*/  P2R R121, PR, RZ, 0x4 ;  /* 0x00000004ff797803 */ /* 0x000fe20000000000 */
[----:B------:R-:W-:-:S04]  /*6c30*/  IMAD.WIDE.U32 R116, R110, 0x78, R112 ;  /* 0x000000786e747825 */ /* 0x000fc800078e0070 */
[----:B------:R-:W-:Y:S01]  /*6c40*/  IMAD.IADD R117, R117, 0x1, R5 ;  /* 0x0000000175757824 */ /* 0x000fe200078e0205 */
[----:B------:R-:W-:Y:S01]  /*6c50*/  @!P4 IADD3 R114, P0, P1, R102, R116, R101 ;  /* 0x000000746672c210 */ /* 0x000fe2000791e065 */
[----:B------:R-:W-:-:S03]  /*6c60*/  IMAD.WIDE.U32 R110, R110, 0x78, R112 ;  /* 0x000000786e6e7825 */ /* 0x000fc600078e0070 */
[--C-:B------:R-:W-:Y:S01]  /*6c70*/  @!P4 IADD3.X R115, R99, R117, R98.reuse, P0, P1 ;  /* 0x000000756373c210 */ /* 0x100fe200007e2462 */
[----:B------:R-:W-:Y:S01]  /*6c80*/  IMAD.IADD R111, R5, 0x1, R111 ;  /* 0x00000001056f7824 */ /* 0x000fe200078e026f */
[-CC-:B------:R-:W-:Y:S02]  /*6c90*/  @!P3 IADD3 R108, P0, P1, R102, R110.reuse, R101.reuse ;  /* 0x0000006e666cb210 */ /* 0x180fe4000791e065 */
[----:B------:R-:W-:Y:S02]  /*6ca0*/  ISETP.GE.AND P4, PT, R14, 0x1, PT ;  /* 0x000000010e00780c */ /* 0x000fe40003f86270 */
[----:B------:R-:W-:Y:S02]  /*6cb0*/  @!P3 IADD3.X R109, R99, R111, R98, P0, P1 ;  /* 0x0000006f636db210 */ /* 0x000fe400007e2462 */
[----:B------:R-:W-:Y:S02]  /*6cc0*/  @!P2 IADD3 R106, P0, P1, R102, R110, R101 ;  /* 0x0000006e666aa210 */ /* 0x000fe4000791e065 */
[----:B------:R-:W-:-:S02]  /*6cd0*/  ISETP.GE.AND P3, PT, R14, 0x9, PT ;  /* 0x000000090e00780c */ /* 0x000fc40003f66270 */
[----:B------:R-:W-:Y:S02]  /*6ce0*/  @!P2 IADD3.X R107, R99, R111, R98, P0, P1 ;  /* 0x0000006f636ba210 */ /* 0x000fe400007e2462 */
[----:B------:R-:W-:-:S04]  /*6cf0*/  ISETP.LT.OR P2, PT, R3, 0x1a, !P5 ;  /* 0x0000001a0300780c */ /* 0x000fc80006f41670 */
[----:B------:R-:W-:-:S09]  /*6d00*/  P2R R122, PR, RZ, 0x4 ;  /* 0x00000004ff7a7803 */ /* 0x000fd20000000000 */
[----:B------:R-:W-:-:S04]  /*6d10*/  @!P2 IADD3 R20, P0, P1, R102, R110, R101 ;  /* 0x0000006e6614a210 */ /* 0x000fc8000791e065 */
        /* <DEDUP_REMOVED lines=17> */
[----:B------:R-:W-:Y:S02]  /*6e30*/  ISETP.LT.OR P0, PT, R3, 0x1, !P4 ;  /* 0x000000010300780c */ /* 0x000fe40006701670 */
[C---:B------:R-:W-:Y:S02]  /*6e40*/  ISETP.GE.AND P2, PT, R14.reuse, 0x81, PT ;  /* 0x000000810e00780c */ /* 0x040fe40003f46270 */
[----:B------:R-:W-:-:S09]  /*6e50*/  ISETP.GE.AND P1, PT, R14, 0x89, PT ;  /* 0x000000890e00780c */ /* 0x000fd20003f26270 */
[----:B------:R-:W-:-:S05]  /*6e60*/  @!P0 IMAD R15, R88, R96, RZ ;  /* 0x00000060580f8224 */ /* 0x000fca00078e02ff */
[----:B------:R0:W-:Y:S01]  /*6e70*/  @!P0 STG.E.U8 desc[UR36][R12.64], R15 ;  /* 0x0000000f0c008986 */ /* 0x0001e2000c101124 */
[----:B------:R-:W-:-:S13]  /*6e80*/  ISETP.LT.OR P0, PT, R3, 0x2, !P4 ;  /* 0x000000020300780c */ /* 0x000fda0006701670 */
[----:B------:R-:W-:-:S05]  /*6e90*/  @!P0 IMAD R89, R89, R96, RZ ;  /* 0x0000006059598224 */ /* 0x000fca00078e02ff */
[----:B------:R1:W-:Y:S01]  /*6ea0*/  @!P0 STG.E.U8 desc[UR36][R12.64+0x1], R89 ;  /* 0x000001590c008986 */ /* 0x0003e2000c101124 */
[----:B------:R-:W-:-:S13]  /*6eb0*/  ISETP.LT.OR P0, PT, R3, 0x1, !P3 ;  /* 0x000000010300780c */ /* 0x000fda0005f01670 */
[----:B------:R-:W-:-:S05]  /*6ec0*/  @!P0 IMAD R105, R90, R96, RZ ;  /* 0x000000605a698224 */ /* 0x000fca00078e02ff */
[----:B------:R-:W-:Y:S01]  /*6ed0*/  @!P0 STG.E.U8 desc[UR36][R112.64], R105 ;  /* 0x0000006970008986 */ /* 0x000fe2000c101124 */
[----:B------:R-:W-:-:S13]  /*6ee0*/  ISETP.LT.OR P0, PT, R3, 0x2, !P3 ;  /* 0x000000020300780c */ /* 0x000fda0005f01670 */
[----:B------:R-:W-:-:S05]  /*6ef0*/  @!P0 IMAD R91, R91, R96, RZ ;  /* 0x000000605b5b8224 */ /* 0x000fca00078e02ff */
[----:B------:R-:W-:Y:S01]  /*6f00*/  @!P0 STG.E.U8 desc[UR36][R112.64+0x1], R91 ;  /* 0x0000015b70008986 */ /* 0x000fe2000c101124 */
[----:B------:R-:W-:-:S13]  /*6f10*/  ISETP.LT.OR P0, PT, R3, 0x9, !P4 ;  /* 0x000000090300780c */ /* 0x000fda0006701670 */
[----:B0-----:R-:W-:Y:S01]  /*6f20*/  @!P0 IMAD R15, R92, R96, RZ ;  /* 0x000000605c0f8224 */ /* 0x001fe200078e02ff */
[----:B------:R-:W-:-:S04]  /*6f30*/  P2R R92, PR, RZ, 0x10 ;  /* 0x00000010ff5c7803 */ /* 0x000fc80000000000 */
[----:B------:R0:W-:Y:S01]  /*6f40*/  @!P0 STG.E.U8 desc[UR36][R12.64+0x8], R15 ;  /* 0x0000080f0c008986 */ /* 0x0001e2000c101124 */
[----:B------:R-:W-:-:S13]  /*6f50*/  ISETP.LT.OR P0, PT, R3, 0xa, !P4 ;  /* 0x0000000a0300780c */ /* 0x000fda0006701670 */
[----:B------:R-:W-:-:S05]  /*6f60*/  @!P0 IMAD R93, R93, R96, RZ ;  /* 0x000000605d5d8224 */ /* 0x000fca00078e02ff */
[----:B------:R2:W-:Y:S01]  /*6f70*/  @!P0 STG.E.U8 desc[UR36][R12.64+0x9], R93 ;  /* 0x0000095d0c008986 */ /* 0x0005e2000c101124 */
[----:B------:R-:W-:-:S13]  /*6f80*/  ISETP.LT.OR P0, PT, R3, 0x9, !P3 ;  /* 0x000000090300780c */ /* 0x000fda0005f01670 */
[----:B-1----:R-:W-:-:S05]  /*6f90*/  @!P0 IMAD R89, R94, R96, RZ ;  /* 0x000000605e598224 */ /* 0x002fca00078e02ff */
[----:B------:R1:W-:Y:S01]  /*6fa0*/  @!P0 STG.E.U8 desc[UR36][R112.64+0x8], R89 ;  /* 0x0000085970008986 */ /* 0x0003e2000c101124 */
[----:B------:R-:W-:-:S13]  /*6fb0*/  ISETP.LT.OR P0, PT, R3, 0xa, !P3 ;  /* 0x0000000a0300780c */ /* 0x000fda0005f01670 */
[----:B------:R-:W-:-:S05]  /*6fc0*/  @!P0 IMAD R95, R95, R96, RZ ;  /* 0x000000605f5f8224 */ /* 0x000fca00078e02ff */
[----:B------:R3:W-:Y:S01]  /*6fd0*/  @!P0 STG.E.U8 desc[UR36][R112.64+0x9], R95 ;  /* 0x0000095f70008986 */ /* 0x0007e2000c101124 */
[----:B------:R-:W-:-:S13]  /*6fe0*/  ISETP.LT.OR P0, PT, R3, 0x1, !P2 ;  /* 0x000000010300780c */ /* 0x000fda0005701670 */
[----:B0-----:R-:W-:-:S05]  /*6ff0*/  @!P0 IMAD R15, R80, R96, RZ ;  /* 0x00000060500f8224 */ /* 0x001fca00078e02ff */
[----:B------:R0:W-:Y:S01]  /*7000*/  @!P0 STG.E.U8 desc[UR36][R116.64], R15 ;  /* 0x0000000f74008986 */ /* 0x0001e2000c101124 */
[----:B------:R-:W-:-:S13]  /*7010*/  ISETP.LT.OR P0, PT, R3, 0x2, !P2 ;  /* 0x000000020300780c */ /* 0x000fda0005701670 */
[----:B--2---:R-:W-:Y:S02]  /*7020*/  @!P0 IMAD R93, R81, R96, RZ ;  /* 0x00000060515d8224 */ /* 0x004fe400078e02ff */
[----:B------:R-:W-:Y:S02]  /*7030*/  @!P0 IMAD.MOV.U32 R88, RZ, RZ, R116 ;  /* 0x000000ffff588224 */ /* 0x000fe400078e0074 */
[----:B-1----:R-:W-:-:S05]  /*7040*/  @!P0 IMAD.MOV.U32 R89, RZ, RZ, R117 ;  /* 0x000000ffff598224 */ /* 0x002fca00078e0075 */
[----:B------:R1:W-:Y:S01]  /*7050*/  @!P0 STG.E.U8 desc[UR36][R88.64+0x1], R93 ;  /* 0x0000015d58008986 */ /* 0x0003e2000c101124 */
[----:B------:R-:W-:-:S13]  /*7060*/  ISETP.LT.OR P0, PT, R3, 0x1, !P1 ;  /* 0x000000010300780c */ /* 0x000fda0004f01670 */
[----:B------:R-:W-:Y:S01]  /*7070*/  @!P0 IADD3 R80, P6, R102, R116, RZ ;  /* 0x0000007466508210 */ /* 0x000fe20007fde0ff */
[----:B---3--:R-:W-:-:S04]  /*7080*/  @!P0 IMAD R95, R82, R96, RZ ;  /* 0x00000060525f8224 */ /* 0x008fc800078e02ff */
[----:B------:R-:W-:-:S05]  /*7090*/  @!P0 IMAD.X R81, R117, 0x1, R99, P6 ;  /* 0x0000000175518824 */ /* 0x000fca00030e0663 */
[----:B------:R2:W-:Y:S01]  /*70a0*/  @!P0 STG.E.U8 desc[UR36][R80.64], R95 ;  /* 0x0000005f50008986 */ /* 0x0005e2000c101124 */
[----:B------:R-:W-:-:S13]  /*70b0*/  ISETP.LT.OR P0, PT, R3, 0x2, !P1 ;  /* 0x000000020300780c */ /* 0x000fda0004f01670 */
[----:B------:R-:W-:Y:S01]  /*70c0*/  @!P0 IADD3 R90, P6, R102, R116, RZ ;  /* 0x00000074665a8210 */ /* 0x000fe20007fde0ff */
[----:B0-----:R-:W-:-:S04]  /*70d0*/  @!P0 IMAD R15, R83, R96, RZ ;  /* 0x00000060530f8224 */ /* 0x001fc800078e02ff */
[----:B------:R-:W-:-:S05]  /*70e0*/  @!P0 IMAD.X R91, R117, 0x1, R99, P6 ;  /* 0x00000001755b8824 */ /* 0x000fca00030e0663 */
[----:B------:R-:W-:Y:S01]  /*70f0*/  @!P0 STG.E.U8 desc[UR36][R90.64+0x1], R15 ;  /* 0x0000010f5a008986 */ /* 0x000fe2000c101124 */
[----:B------:R-:W-:-:S13]  /*7100*/  ISETP.LT.OR P0, PT, R3, 0x9, !P2 ;  /* 0x000000090300780c */ /* 0x000fda0005701670 */
[----:B-1----:R-:W-:Y:S02]  /*7110*/  @!P0 IMAD R89, R84, R96, RZ ;  /* 0x0000006054598224 */ /* 0x002fe400078e02ff */
[----:B--2---:R-:W-:Y:S02]  /*7120*/  @!P0 IMAD.MOV.U32 R80, RZ, RZ, R116 ;  /* 0x000000ffff508224 */ /* 0x004fe400078e0074 */
[----:B------:R-:W-:-:S05]  /*7130*/  @!P0 IMAD.MOV.U32 R81, RZ, RZ, R117 ;  /* 0x000000ffff518224 */ /* 0x000fca00078e0075 */
[----:B------:R0:W-:Y:S01]  /*7140*/  @!P0 STG.E.U8 desc[UR36][R80.64+0x8], R89 ;  /* 0x0000085950008986 */ /* 0x0001e2000c101124 */
[----:B------:R-:W-:-:S13]  /*7150*/  ISETP.LT.OR P0, PT, R3, 0xa, !P2 ;  /* 0x0000000a0300780c */ /* 0x000fda0005701670 */
[----:B------:R-:W-:Y:S02]  /*7160*/  @!P0 IMAD R93, R85, R96, RZ ;  /* 0x00000060555d8224 */ /* 0x000fe400078e02ff */
[----:B0-----:R-:W-:Y:S02]  /*7170*/  @!P0 IMAD.MOV.U32 R80, RZ, RZ, R116 ;  /* 0x000000ffff508224 */ /* 0x001fe400078e0074 */
[----:B------:R-:W-:-:S05]  /*7180*/  @!P0 IMAD.MOV.U32 R81, RZ, RZ, R117 ;  /* 0x000000ffff518224 */ /* 0x000fca00078e0075 */
[----:B------:R0:W-:Y:S01]  /*7190*/  @!P0 STG.E.U8 desc[UR36][R80.64+0x9], R93 ;  /* 0x0000095d50008986 */ /* 0x0001e2000c101124 */
[----:B------:R-:W-:-:S13]  /*71a0*/  ISETP.LT.OR P0, PT, R3, 0x9, !P1 ;  /* 0x000000090300780c */ /* 0x000fda0004f01670 */
[----:B------:R-:W-:Y:S01]  /*71b0*/  @!P0 IADD3 R82, P6, R102, R116, RZ ;  /* 0x0000007466528210 */ /* 0x000fe20007fde0ff */
[----:B------:R-:W-:-:S04]  /*71c0*/  @!P0 IMAD R15, R86, R96, RZ ;  /* 0x00000060560f8224 */ /* 0x000fc800078e02ff */
[----:B------:R-:W-:-:S05]  /*71d0*/  @!P0 IMAD.X R83, R117, 0x1, R99, P6 ;  /* 0x0000000175538824 */ /* 0x000fca00030e0663 */
[----:B------:R-:W-:Y:S01]  /*71e0*/  @!P0 STG.E.U8 desc[UR36][R82.64+0x8], R15 ;  /* 0x0000080f52008986 */ /* 0x000fe2000c101124 */
[----:B------:R-:W-:-:S13]  /*71f0*/  ISETP.LT.OR P0, PT, R3, 0xa, !P1 ;  /* 0x0000000a0300780c */ /* 0x000fda0004f01670 */
[----:B------:R-:W-:Y:S01]  /*7200*/  @!P0 IADD3 R84, P6, R102, R116, RZ ;  /* 0x0000007466548210 */ /* 0x000fe20007fde0ff */
[----:B------:R-:W-:-:S04]  /*7210*/  @!P0 IMAD R87, R87, R96, RZ ;  /* 0x0000006057578224 */ /* 0x000fc800078e02ff */
[----:B------:R-:W-:-:S05]  /*7220*/  @!P0 IMAD.X R85, R117, 0x1, R99, P6 ;  /* 0x0000000175558824 */ /* 0x000fca00030e0663 */
[----:B------:R1:W-:Y:S01]  /*7230*/  @!P0 STG.E.U8 desc[UR36][R84.64+0x9], R87 ;  /* 0x0000095754008986 */ /* 0x0003e2000c101124 */
[----:B0-----:R-:W-:-:S05]  /*7240*/  IADD3 R80, P0, R101, R116, RZ ;  /* 0x0000007465507210 */ /* 0x001fca0007f1e0ff */
[----:B------:R-:W-:Y:S01]  /*7250*/  IMAD.X R81, R117, 0x1, R98, P0 ;  /* 0x0000000175517824 */ /* 0x000fe200000e0662 */
[----:B------:R-:W-:-:S04]  /*7260*/  ISETP.GE.AND P0, PT, R14, 0x101, PT ;  /* 0x000001010e00780c */ /* 0x000fc80003f06270 */
[----:B------:R-:W-:-:S13]  /*7270*/  ISETP.LT.OR P6, PT, R3, 0x1, !P0 ;  /* 0x000000010300780c */ /* 0x000fda00047c1670 */
[----:B------:R-:W-:-:S05]  /*7280*/  @!P6 IMAD R89, R72, R96, RZ ;  /* 0x000000604859e224 */ /* 0x000fca00078e02ff */
[----:B------:R-:W-:Y:S01]  /*7290*/  @!P6 STG.E.U8 desc[UR36][R80.64], R89 ;  /* 0x000000595000e986 */ /* 0x000fe2000c101124 */
[----:B------:R-:W-:-:S13]  /*72a0*/  ISETP.LT.OR P6, PT, R3, 0x2, !P0 ;  /* 0x000000020300780c */ /* 0x000fda00047c1670 */
[----:B------:R-:W-:Y:S02]  /*72b0*/  @!P6 IMAD R91, R73, R96, RZ ;  /* 0x00000060495be224 */ /* 0x000fe400078e02ff */
[----:B------:R-:W-:Y:S02]  /*72c0*/  @!P6 IMAD.MOV.U32 R72, RZ, RZ, R80 ;  /* 0x000000ffff48e224 */ /* 0x000fe400078e0050 */
[----:B------:R-:W-:-:S05]  /*72d0*/  @!P6 IMAD.MOV.U32 R73, RZ, RZ, R81 ;  /* 0x000000ffff49e224 */ /* 0x000fca00078e0051 */
[----:B------:R-:W-:Y:S01]  /*72e0*/  @!P6 STG.E.U8 desc[UR36][R72.64+0x1], R91 ;  /* 0x0000015b4800e986 */ /* 0x000fe2000c101124 */
[----:B------:R-:W-:-:S13]  /*72f0*/  ISETP.LT.OR P6, PT, R3, 0x1, !P5 ;  /* 0x000000010300780c */ /* 0x000fda0006fc1670 */
[----:B------:R-:W-:Y:S01]  /*7300*/  @!P6 IADD3 R14, P4, R80, R102, RZ ;  /* 0x00000066500ee210 */ /* 0x000fe20007f9e0ff */
[----:B-1----:R-:W-:Y:S01]  /*7310*/  @!P6 IMAD R85, R74, R96, RZ ;  /* 0x000000604a55e224 */ /* 0x002fe200078e02ff */
[----:B------:R-:W-:-:S03]  /*7320*/  P2R R74, PR, RZ, 0x1 ;  /* 0x00000001ff4a7803 */ /* 0x000fc60000000000 */
[----:B------:R-:W-:-:S05]  /*7330*/  @!P6 IMAD.X R15, R81, 0x1, R99, P4 ;  /* 0x00000001510fe824 */ /* 0x000fca00020e0663 */
[----:B------:R0:W-:Y:S01]  /*7340*/  @!P6 STG.E.U8 desc[UR36][R14.64], R85 ;  /* 0x000000550e00e986 */ /* 0x0001e2000c101124 */
[----:B------:R-:W-:-:S13]  /*7350*/  ISETP.LT.OR P6, PT, R3, 0x2, !P5 ;  /* 0x000000020300780c */ /* 0x000fda0006fc1670 */
[----:B------:R-:W-:Y:S01]  /*7360*/  @!P6 IADD3 R82, P4, R80, R102, RZ ;  /* 0x000000665052e210 */ /* 0x000fe20007f9e0ff */
[----:B------:R-:W-:-:S04]  /*7370*/  @!P6 IMAD R75, R75, R96, RZ ;  /* 0x000000604b4be224 */ /* 0x000fc800078e02ff */
[----:B------:R-:W-:-:S05]  /*7380*/  @!P6 IMAD.X R83, R81, 0x1, R99, P4 ;  /* 0x000000015153e824 */ /* 0x000fca00020e0663 */
[----:B------:R-:W-:Y:S01]  /*7390*/  @!P6 STG.E.U8 desc[UR36][R82.64+0x1], R75 ;  /* 0x0000014b5200e986 */ /* 0x000fe2000c101124 */
[----:B------:R-:W-:-:S13]  /*73a0*/  ISETP.LT.OR P6, PT, R3, 0x9, !P0 ;  /* 0x000000090300780c */ /* 0x000fda00047c1670 */
[----:B------:R-:W-:Y:S02]  /*73b0*/  @!P6 IMAD R87, R76, R96, RZ ;  /* 0x000000604c57e224 */ /* 0x000fe400078e02ff */
[----:B0-----:R-:W-:Y:S02]  /*73c0*/  @!P6 IMAD.MOV.U32 R14, RZ, RZ, R80 ;  /* 0x000000ffff0ee224 */ /* 0x001fe400078e0050 */
[----:B------:R-:W-:-:S05]  /*73d0*/  @!P6 IMAD.MOV.U32 R15, RZ, RZ, R81 ;  /* 0x000000ffff0fe224 */ /* 0x000fca00078e0051 */
[----:B------:R0:W-:Y:S01]  /*73e0*/  @!P6 STG.E.U8 desc[UR36][R14.64+0x8], R87 ;  /* 0x000008570e00e986 */ /* 0x0001e2000c101124 */
[C---:B------:R-:W-:Y:S02]  /*73f0*/  ISETP.LT.OR P6, PT, R3.reuse, 0xa, !P0 ;  /* 0x0000000a0300780c */ /* 0x040fe400047c1670 */
[----:B------:R-:W-:-:S11]  /*7400*/  ISETP.LT.OR P0, PT, R3, 0xa, !P5 ;  /* 0x0000000a0300780c */ /* 0x000fd60006f01670 */
[-C--:B------:R-:W-:Y:S02]  /*7410*/  @!P6 IMAD R77, R77, R96.reuse, RZ ;  /* 0x000000604d4de224 */ /* 0x080fe400078e02ff */
[----:B0-----:R-:W-:Y:S02]  /*7420*/  @!P6 IMAD.MOV.U32 R14, RZ, RZ, R80 ;  /* 0x000000ffff0ee224 */ /* 0x001fe400078e0050 */
[----:B------:R-:W-:Y:S02]  /*7430*/  @!P6 IMAD.MOV.U32 R15, RZ, RZ, R81 ;  /* 0x000000ffff0fe224 */ /* 0x000fe400078e0051 */
[----:B------:R-:W-:-:S03]  /*7440*/  @!P0 IMAD R79, R79, R96, RZ ;  /* 0x000000604f4f8224 */ /* 0x000fc600078e02ff */
[----:B------:R0:W-:Y:S01]  /*7450*/  @!P6 STG.E.U8 desc[UR36][R14.64+0x9], R77 ;  /* 0x0000094d0e00e986 */ /* 0x0001e2000c101124 */
[C---:B------:R-:W-:Y:S02]  /*7460*/  ISETP.LT.OR P6, PT, R3.reuse, 0x9, !P5 ;  /* 0x000000090300780c */ /* 0x040fe40006fc1670 */
[----:B------:R-:W-:-:S11]  /*7470*/  ISETP.LT.OR P5, PT, R3, 0x11, !P5 ;  /* 0x000000110300780c */ /* 0x000fd60006fa1670 */
[----:B------:R-:W-:Y:S01]  /*7480*/  @!P6 IADD3 R72, P4, R80, R102, RZ ;  /* 0x000000665048e210 */ /* 0x000fe20007f9e0ff */
[----:B------:R-:W-:-:S04]  /*7490*/  @!P6 IMAD R75, R78, R96, RZ ;  /* 0x000000604e4be224 */ /* 0x000fc800078e02ff */
[----:B------:R-:W-:Y:S01]  /*74a0*/  @!P6 IMAD.X R73, R81, 0x1, R99, P4 ;  /* 0x000000015149e824 */ /* 0x000fe200020e0663 */
[----:B------:R-:W-:-:S04]  /*74b0*/  ISETP.NE.AND P4, PT, R92, RZ, PT ;  /* 0x000000ff5c00720c */ /* 0x000fc80003f85270 */
[----:B------:R1:W-:Y:S01]  /*74c0*/  @!P6 STG.E.U8 desc[UR36][R72.64+0x8], R75 ;  /* 0x0000084b4800e986 */ /* 0x0003e2000c101124 */
[----:B------:R-:W-:-:S03]  /*74d0*/  ISETP.LT.OR P6, PT, R3, 0x11, !P4 ;  /* 0x000000110300780c */ /* 0x000fc600067c1670 */
[----:B------:R-:W-:Y:S10]  /*74e0*/  @!P0 STG.E.U8 desc[UR36][R114.64+0x9], R79 ;  /* 0x0000094f72008986 */ /* 0x000ff4000c101124 */
[----:B------:R-:W-:-:S05]  /*74f0*/  @!P6 IMAD R81, R64, R96, RZ ;  /* 0x000000604051e224 */ /* 0x000fca00078e02ff */
[----:B------:R-:W-:Y:S01]  /*7500*/  @!P6 STG.E.U8 desc[UR36][R12.64+0x10], R81 ;  /* 0x000010510c00e986 */ /* 0x000fe2000c101124 */
[----:B------:R-:W-:-:S13]  /*7510*/  ISETP.LT.OR P6, PT, R3, 0x12, !P4 ;  /* 0x000000120300780c */ /* 0x000fda00067c1670 */
[----:B------:R-:W-:-:S05]  /*7520*/  @!P6 IMAD R65, R65, R96, RZ ;  /* 0x000000604141e224 */ /* 0x000fca00078e02ff */
[----:B------:R-:W-:Y:S01]  /*7530*/  @!P6 STG.E.U8 desc[UR36][R12.64+0x11], R65 ;  /* 0x000011410c00e986 */ /* 0x000fe2000c101124 */
[----:B------:R-:W-:-:S13]  /*7540*/  ISETP.LT.OR P6, PT, R3, 0x11, !P3 ;  /* 0x000000110300780c */ /* 0x000fda0005fc1670 */
[----:B0-----:R-:W-:-:S05]  /*7550*/  @!P6 IMAD R15, R66, R96, RZ ;  /* 0x00000060420fe224 */ /* 0x001fca00078e02ff */
[----:B------:R0:W-:Y:S01]  /*7560*/  @!P6 STG.E.U8 desc[UR36][R112.64+0x10], R15 ;  /* 0x0000100f7000e986 */ /* 0x0001e2000c101124 */
[----:B------:R-:W-:-:S13]  /*7570*/  ISETP.LT.OR P6, PT, R3, 0x12, !P3 ;  /* 0x000000120300780c */ /* 0x000fda0005fc1670 */
[----:B------:R-:W-:-:S05]  /*7580*/  @!P6 IMAD R67, R67, R96, RZ ;  /* 0x000000604343e224 */ /* 0x000fca00078e02ff */
[----:B------:R2:W-:Y:S01]  /*7590*/  @!P6 STG.E.U8 desc[UR36][R112.64+0x11], R67 ;  /* 0x000011437000e986 */ /* 0x0005e2000c101124 */
[----:B------:R-:W-:-:S13]  /*75a0*/  ISETP.LT.OR P6, PT, R3, 0x19, !P4 ;  /* 0x000000190300780c */ /* 0x000fda00067c1670 */
[----:B-1----:R-:W-:-:S05]  /*75b0*/  @!P6 IMAD R73, R68, R96, RZ ;  /* 0x000000604449e224 */ /* 0x002fca00078e02ff */
[----:B------:R-:W-:Y:S01]  /*75c0*/  @!P6 STG.E.U8 desc[UR36][R12.64+0x18], R73 ;  /* 0x000018490c00e986 */ /* 0x000fe2000c101124 */
[----:B------:R-:W-:-:S13]  /*75d0*/  ISETP.LT.OR P6, PT, R3, 0x1a, !P4 ;  /* 0x0000001a0300780c */ /* 0x000fda00067c1670 */
[----:B------:R-:W-:-:S05]  /*75e0*/  @!P6 IMAD R69, R69, R96, RZ ;  /* 0x000000604545e224 */ /* 0x000fca00078e02ff */
[----:B------:R1:W-:Y:S01]  /*75f0*/  @!P6 STG.E.U8 desc[UR36][R12.64+0x19], R69 ;  /* 0x000019450c00e986 */ /* 0x0003e2000c101124 */
[----:B------:R-:W-:-:S13]  /*7600*/  ISETP.LT.OR P6, PT, R3, 0x19, !P3 ;  /* 0x000000190300780c */ /* 0x000fda0005fc1670 */
[----:B0-----:R-:W-:-:S05]  /*7610*/  @!P6 IMAD R15, R70, R96, RZ ;  /* 0x00000060460fe224 */ /* 0x001fca00078e02ff */
[----:B------:R0:W-:Y:S01]  /*7620*/  @!P6 STG.E.U8 desc[UR36][R112.64+0x18], R15 ;  /* 0x0000180f7000e986 */ /* 0x0001e2000c101124 */
[----:B------:R-:W-:-:S13]  /*7630*/  ISETP.LT.OR P6, PT, R3, 0x1a, !P3 ;  /* 0x0000001a0300780c */ /* 0x000fda0005fc1670 */
[----:B------:R-:W-:-:S05]  /*7640*/  @!P6 IMAD R71, R71, R96, RZ ;  /* 0x000000604747e224 */ /* 0x000fca00078e02ff */
[----:B------:R3:W-:Y:S01]  /*7650*/  @!P6 STG.E.U8 desc[UR36][R112.64+0x19], R71 ;  /* 0x000019477000e986 */ /* 0x0007e2000c101124 */
[----:B------:R-:W-:-:S13]  /*7660*/  ISETP.LT.OR P6, PT, R3, 0x11, !P2 ;  /* 0x000000110300780c */ /* 0x000fda00057c1670 */
[----:B------:R-:W-:-:S05]  /*7670*/  @!P6 IMAD R65, R56, R96, RZ ;  /* 0x000000603841e224 */ /* 0x000fca00078e02ff */
[----:B------:R4:W-:Y:S01]  /*7680*/  @!P6 STG.E.U8 desc[UR36][R110.64+0x10], R65 ;  /* 0x000010416e00e986 */ /* 0x0009e2000c101124 */
[----:B------:R-:W-:-:S13]  /*7690*/  ISETP.LT.OR P6, PT, R3, 0x12, !P2 ;  /* 0x000000120300780c */ /* 0x000fda00057c1670 */
[----:B--2---:R-:W-:Y:S02]  /*76a0*/  @!P6 IMAD R67, R57, R96, RZ ;  /* 0x000000603943e224 */ /* 0x004fe400078e02ff */
[----:B------:R-:W-:Y:S02]  /*76b0*/  @!P6 IMAD.MOV.U32 R56, RZ, RZ, R110 ;  /* 0x000000ffff38e224 */ /* 0x000fe400078e006e */
[----:B------:R-:W-:-:S05]  /*76c0*/  @!P6 IMAD.MOV.U32 R57, RZ, RZ, R111 ;  /* 0x000000ffff39e224 */ /* 0x000fca00078e006f */
[----:B------:R2:W-:Y:S01]  /*76d0*/  @!P6 STG.E.U8 desc[UR36][R56.64+0x11], R67 ;  /* 0x000011433800e986 */ /* 0x0005e2000c101124 */
[----:B------:R-:W-:-:S13]  /*76e0*/  ISETP.LT.OR P6, PT, R3, 0x11, !P1 ;  /* 0x000000110300780c */ /* 0x000fda0004fc1670 */
[----:B------:R-:W-:Y:S01]  /*76f0*/  @!P6 IADD3 R14, P0, R102, R110, RZ ;  /* 0x0000006e660ee210 */ /* 0x000fe20007f1e0ff */
[----:B-1----:R-:W-:-:S04]  /*7700*/  @!P6 IMAD R69, R58, R96, RZ ;  /* 0x000000603a45e224 */ /* 0x002fc800078e02ff */
[----:B0-----:R-:W-:-:S05]  /*7710*/  @!P6 IMAD.X R15, R111, 0x1, R99, P0 ;  /* 0x000000016f0fe824 */ /* 0x001fca00000e0663 */
[----:B------:R0:W-:Y:S01]  /*7720*/  @!P6 STG.E.U8 desc[UR36][R14.64+0x10], R69 ;  /* 0x000010450e00e986 */ /* 0x0001e2000c101124 */
[----:B------:R-:W-:-:S13]  /*7730*/  ISETP.LT.OR P6, PT, R3, 0x12, !P1 ;  /* 0x000000120300780c */ /* 0x000fda0004fc1670 */
[----:B------:R-:W-:Y:S01]  /*7740*/  @!P6 IADD3 R64, P0, R102, R110, RZ ;  /* 0x0000006e6640e210 */ /* 0x000fe20007f1e0ff */
[----:B---3--:R-:W-:-:S04]  /*7750*/  @!P6 IMAD R71, R59, R96, RZ ;  /* 0x000000603b47e224 */ /* 0x008fc800078e02ff */
[----:B----4-:R-:W-:-:S05]  /*7760*/  @!P6 IMAD.X R65, R111, 0x1, R99, P0 ;  /* 0x000000016f41e824 */ /* 0x010fca00000e0663 */
[----:B------:R-:W-:Y:S01]  /*7770*/  @!P6 STG.E.U8 desc[UR36][R64.64+0x11], R71 ;  /* 0x000011474000e986 */ /* 0x000fe2000c101124 */
[----:B------:R-:W-:-:S13]  /*7780*/  ISETP.LT.OR P6, PT, R3, 0x19, !P2 ;  /* 0x000000190300780c */ /* 0x000fda00057c1670 */
[----:B--2---:R-:W-:Y:S02]  /*7790*/  @!P6 IMAD R57, R60, R96, RZ ;  /* 0x000000603c39e224 */ /* 0x004fe400078e02ff */
[----:B0-----:R-:W-:Y:S02]  /*77a0*/  @!P6 IMAD.MOV.U32 R14, RZ, RZ, R110 ;  /* 0x000000ffff0ee224 */ /* 0x001fe400078e006e */
[----:B------:R-:W-:-:S05]  /*77b0*/  @!P6 IMAD.MOV.U32 R15, RZ, RZ, R111 ;  /* 0x000000ffff0fe224 */ /* 0x000fca00078e006f */
[----:B------:R0:W-:Y:S01]  /*77c0*/  @!P6 STG.E.U8 desc[UR36][R14.64+0x18], R57 ;  /* 0x000018390e00e986 */ /* 0x0001e2000c101124 */
[----:B------:R-:W-:-:S13]  /*77d0*/  ISETP.LT.OR P6, PT, R3, 0x1a, !P2 ;  /* 0x0000001a0300780c */ /* 0x000fda00057c1670 */
[----:B------:R-:W-:Y:S02]  /*77e0*/  @!P6 IMAD R67, R61, R96, RZ ;  /* 0x000000603d43e224 */ /* 0x000fe400078e02ff */
[----:B0-----:R-:W-:Y:S02]  /*77f0*/  @!P6 IMAD.MOV.U32 R14, RZ, RZ, R110 ;  /* 0x000000ffff0ee224 */ /* 0x001fe400078e006e */
[----:B------:R-:W-:-:S05]  /*7800*/  @!P6 IMAD.MOV.U32 R15, RZ, RZ, R111 ;  /* 0x000000ffff0fe224 */ /* 0x000fca00078e006f */
[----:B------:R-:W-:Y:S01]  /*7810*/  @!P6 STG.E.U8 desc[UR36][R14.64+0x19], R67 ;  /* 0x000019430e00e986 */ /* 0x000fe2000c101124 */
[----:B------:R-:W-:-:S13]  /*7820*/  ISETP.LT.OR P6, PT, R3, 0x19, !P1 ;  /* 0x000000190300780c */ /* 0x000fda0004fc1670 */
[----:B------:R-:W-:Y:S01]  /*7830*/  @!P6 IADD3 R58, P0, R102, R110, RZ ;  /* 0x0000006e663ae210 */ /* 0x000fe20007f1e0ff */
[----:B------:R-:W-:-:S04]  /*7840*/  @!P6 IMAD R65, R62, R96, RZ ;  /* 0x000000603e41e224 */ /* 0x000fc800078e02ff */
[----:B------:R-:W-:-:S05]  /*7850*/  @!P6 IMAD.X R59, R111, 0x1, R99, P0 ;  /* 0x000000016f3be824 */ /* 0x000fca00000e0663 */
[----:B------:R0:W-:Y:S01]  /*7860*/  @!P6 STG.E.U8 desc[UR36][R58.64+0x18], R65 ;  /* 0x000018413a00e986 */ /* 0x0001e2000c101124 */
[----:B------:R-:W-:Y:S01]  /*7870*/  ISETP.LT.OR P6, PT, R3, 0x1a, !P1 ;  /* 0x0000001a0300780c */ /* 0x000fe20004fc1670 */
[----:B0-----:R-:W-:-:S12]  /*7880*/  @!P5 IMAD R59, R50, R96, RZ ;  /* 0x00000060323bd224 */ /* 0x001fd800078e02ff */
[----:B------:R-:W-:Y:S01]  /*7890*/  @!P6 IADD3 R60, P0, R102, R110, RZ ;  /* 0x0000006e663ce210 */ /* 0x000fe20007f1e0ff */
[----:B------:R-:W-:-:S04]  /*78a0*/  @!P6 IMAD R63, R63, R96, RZ ;  /* 0x000000603f3fe224 */ /* 0x000fc800078e02ff */
[----:B------:R-:W-:Y:S01]  /*78b0*/  @!P6 IMAD.X R61, R111, 0x1, R99, P0 ;  /* 0x000000016f3de824 */ /* 0x000fe200000e0663 */
[----:B------:R-:W-:-:S04]  /*78c0*/  ISETP.NE.AND P0, PT, R74, RZ, PT ;  /* 0x000000ff4a00720c */ /* 0x000fc80003f05270 */
[----:B------:R0:W-:Y:S01]  /*78d0*/  @!P6 STG.E.U8 desc[UR36][R60.64+0x19], R63 ;  /* 0x0000193f3c00e986 */ /* 0x0001e2000c101124 */
[----:B------:R-:W-:-:S05]  /*78e0*/  IADD3 R56, P6, R101, R110, RZ ;  /* 0x0000006e65387210 */ /* 0x000fca0007fde0ff */
[----:B------:R-:W-:Y:S01]  /*78f0*/  IMAD.X R57, R111, 0x1, R98, P6 ;  /* 0x000000016f397824 */ /* 0x000fe200030e0662 */
[----:B------:R-:W-:-:S13]  /*7900*/  ISETP.LT.OR P6, PT, R3, 0x11, !P0 ;  /* 0x000000110300780c */ /* 0x000fda00047c1670 */
[----:B------:R-:W-:-:S05]  /*7910*/  @!P6 IMAD R67, R48, R96, RZ ;  /* 0x000000603043e224 */ /* 0x000fca00078e02ff */
[----:B------:R-:W-:Y:S01]  /*7920*/  @!P6 STG.E.U8 desc[UR36][R56.64+0x10], R67 ;  /* 0x000010433800e986 */ /* 0x000fe2000c101124 */
[----:B------:R-:W-:-:S13]  /*7930*/  ISETP.LT.OR P6, PT, R3, 0x12, !P0 ;  /* 0x000000120300780c */ /* 0x000fda00047c1670 */
[----:B------:R-:W-:-:S05]  /*7940*/  @!P6 IMAD R49, R49, R96, RZ ;  /* 0x000000603131e224 */ /* 0x000fca00078e02ff */
[----:B------:R1:W-:Y:S01]  /*7950*/  @!P6 STG.E.U8 desc[UR36][R56.64+0x11], R49 ;  /* 0x000011313800e986 */ /* 0x0003e2000c101124 */
[----:B------:R-:W-:-:S05]  /*7960*/  @!P5 IADD3 R14, P6, R102, R56, RZ ;  /* 0x00000038660ed210 */ /* 0x000fca0007fde0ff */
[----:B------:R-:W-:Y:S01]  /*7970*/  @!P5 IMAD.X R15, R99, 0x1, R57, P6 ;  /* 0x00000001630fd824 */ /* 0x000fe200030e0639 */
[----:B------:R-:W-:-:S04]  /*7980*/  ISETP.NE.AND P6, PT, R122, RZ, PT ;  /* 0x000000ff7a00720c */ /* 0x000fc80003fc5270 */
[----:B------:R2:W-:Y:S01]  /*7990*/  @!P5 STG.E.U8 desc[UR36][R14.64+0x10], R59 ;  /* 0x0000103b0e00d986 */ /* 0x0005e2000c101124 */
[----:B------:R-:W-:-:S08]  /*79a0*/  ISETP.NE.AND P5, PT, R120, RZ, PT ;  /* 0x000000ff7800720c */ /* 0x000fd00003fa5270 */
[----:B------:R-:W-:-:S05]  /*79b0*/  @!P6 IMAD R55, R55, R96, RZ ;  /* 0x000000603737e224 */ /* 0x000fca00078e02ff */
[----:B------:R-:W-:-:S05]  /*79c0*/  @!P5 IMAD R51, R51, R96, RZ ;  /* 0x000000603333d224 */ /* 0x000fca00078e02ff */
[----:B------:R3:W-:Y:S01]  /*79d0*/  @!P5 STG.E.U8 desc[UR36][R108.64+0x11], R51 ;  /* 0x000011336c00d986 */ /* 0x0007e2000c101124 */
[----:B------:R-:W-:-:S13]  /*79e0*/  ISETP.LT.OR P5, PT, R3, 0x19, !P0 ;  /* 0x000000190300780c */ /* 0x000fda00047a1670 */
[----:B0-----:R-:W-:-:S05]  /*79f0*/  @!P5 IMAD R61, R52, R96, RZ ;  /* 0x00000060343dd224 */ /* 0x001fca00078e02ff */
[----:B------:R-:W-:Y:S01]  /*7a00*/  @!P5 STG.E.U8 desc[UR36][R56.64+0x18], R61 ;  /* 0x0000183d3800d986 */ /* 0x000fe2000c101124 */
[----:B------:R-:W-:-:S13]  /*7a10*/  ISETP.LT.OR P5, PT, R3, 0x1a, !P0 ;  /* 0x0000001a0300780c */ /* 0x000fda00047a1670 */
[----:B------:R-:W-:-:S05]  /*7a20*/  @!P5 IMAD R53, R53, R96, RZ ;  /* 0x000000603535d224 */ /* 0x000fca00078e02ff */
[----:B------:R-:W-:Y:S01]  /*7a30*/  @!P5 STG.E.U8 desc[UR36][R56.64+0x19], R53 ;  /* 0x000019353800d986 */ /* 0x000fe2000c101124 */
[----:B------:R-:W-:-:S13]  /*7a40*/  ISETP.NE.AND P5, PT, R121, RZ, PT ;  /* 0x000000ff7900720c */ /* 0x000fda0003fa5270 */
[----:B-1----:R-:W-:-:S05]  /*7a50*/  @!P5 IMAD R49, R54, R96, RZ ;  /* 0x000000603631d224 */ /* 0x002fca00078e02ff */
[----:B------:R-:W-:Y:S01]  /*7a60*/  @!P5 STG.E.U8 desc[UR36][R106.64+0x18], R49 ;  /* 0x000018316a00d986 */ /* 0x000fe2000c101124 */
[----:B------:R-:W-:-:S03]  /*7a70*/  ISETP.LT.OR P5, PT, R3, 0x21, !P4 ;  /* 0x000000210300780c */ /* 0x000fc600067a1670 */
[----:B------:R-:W-:Y:S01]  /*7a80*/  @!P6 STG.E.U8 desc[UR36][R20.64+0x19], R55 ;  /* 0x000019371400e986 */ /* 0x000fe2000c101124 */
[----:B------:R-:W-:-:S09]  /*7a90*/  ISETP.NE.AND P6, PT, R124, RZ, PT ;  /* 0x000000ff7c00720c */ /* 0x000fd20003fc5270 */
[----:B--2---:R-:W-:-:S04]  /*7aa0*/  @!P5 IMAD R15, R40, R96, RZ ;  /* 0x00000060280fd224 */ /* 0x004fc800078e02ff */
[----:B------:R-:W-:Y:S01]  /*7ab0*/  @!P6 IMAD R31, R31, R96, RZ ;  /* 0x000000601f1fe224 */ /* 0x000fe200078e02ff */
[----:B------:R0:W-:Y:S01]  /*7ac0*/  @!P5 STG.E.U8 desc[UR36][R12.64+0x20], R15 ;  /* 0x0000200f0c00d986 */ /* 0x0001e2000c101124 */
[----:B------:R-:W-:-:S13]  /*7ad0*/  ISETP.LT.OR P5, PT, R3, 0x22, !P4 ;  /* 0x000000220300780c */ /* 0x000fda00067a1670 */
[----:B------:R-:W-:-:S05]  /*7ae0*/  @!P5 IMAD R41, R41, R96, RZ ;  /* 0x000000602929d224 */ /* 0x000fca00078e02ff */
[----:B------:R1:W-:Y:S01]  /*7af0*/  @!P5 STG.E.U8 desc[UR36][R12.64+0x21], R41 ;  /* 0x000021290c00d986 */ /* 0x0003e2000c101124 */
[----:B------:R-:W-:-:S13]  /*7b00*/  ISETP.LT.OR P5, PT, R3, 0x21, !P3 ;  /* 0x000000210300780c */ /* 0x000fda0005fa1670 */
[----:B---3--:R-:W-:-:S05]  /*7b10*/  @!P5 IMAD R51, R42, R96, RZ ;  /* 0x000000602a33d224 */ /* 0x008fca00078e02ff */
[----:B------:R-:W-:Y:S01]  /*7b20*/  @!P5 STG.E.U8 desc[UR36][R112.64+0x20], R51 ;  /* 0x000020337000d986 */ /* 0x000fe2000c101124 */
[----:B------:R-:W-:-:S13]  /*7b30*/  ISETP.LT.OR P5, PT, R3, 0x22, !P3 ;  /* 0x000000220300780c */ /* 0x000fda0005fa1670 */
[----:B------:R-:W-:-:S05]  /*7b40*/  @!P5 IMAD R43, R43, R96, RZ ;  /* 0x000000602b2bd224 */ /* 0x000fca00078e02ff */
[----:B------:R-:W-:Y:S01]  /*7b50*/  @!P5 STG.E.U8 desc[UR36][R112.64+0x21], R43 ;  /* 0x0000212b7000d986 */ /* 0x000fe2000c101124 */
[C---:B------:R-:W-:Y:S02]  /*7b60*/  ISETP.LT.OR P5, PT, R3.reuse, 0x29, !P4 ;  /* 0x000000290300780c */ /* 0x040fe400067a1670 */
[----:B------:R-:W-:-:S11]  /*7b70*/  ISETP.LT.OR P4, PT, R3, 0x2a, !P4 ;  /* 0x0000002a0300780c */ /* 0x000fd60006781670 */
[-C--:B0-----:R-:W-:Y:S02]  /*7b80*/  @!P5 IMAD R15, R44, R96.reuse, RZ ;  /* 0x000000602c0fd224 */ /* 0x081fe400078e02ff */
[----:B------:R-:W-:-:S03]  /*7b90*/  @!P4 IMAD R45, R45, R96, RZ ;  /* 0x000000602d2dc224 */ /* 0x000fc600078e02ff */
[----:B------:R-:W-:Y:S01]  /*7ba0*/  @!P5 STG.E.U8 desc[UR36][R12.64+0x28], R15 ;  /* 0x0000280f0c00d986 */ /* 0x000fe2000c101124 */
[----:B------:R-:W-:-:S03]  /*7bb0*/  ISETP.NE.AND P5, PT, R123, RZ, PT ;  /* 0x000000ff7b00720c */ /* 0x000fc60003fa5270 */
[----:B------:R0:W-:Y:S01]  /*7bc0*/  @!P4 STG.E.U8 desc[UR36][R12.64+0x29], R45 ;  /* 0x0000292d0c00c986 */ /* 0x0001e2000c101124 */
[C---:B------:R-:W-:Y:S02]  /*7bd0*/  ISETP.LT.OR P4, PT, R3.reuse, 0x29, !P3 ;  /* 0x000000290300780c */ /* 0x040fe40005f81670 */
[----:B------:R-:W-:-:S11]  /*7be0*/  ISETP.LT.OR P3, PT, R3, 0x2a, !P3 ;  /* 0x0000002a0300780c */ /* 0x000fd60005f61670 */
[-C--:B------:R-:W-:Y:S02]  /*7bf0*/  @!P4 IMAD R21, R46, R96.reuse, RZ ;  /* 0x000000602e15c224 */ /* 0x080fe400078e02ff */
[----:B------:R-:W-:-:S03]  /*7c00*/  @!P3 IMAD R47, R47, R96, RZ ;  /* 0x000000602f2fb224 */ /* 0x000fc600078e02ff */
[----:B------:R-:W-:Y:S04]  /*7c10*/  @!P4 STG.E.U8 desc[UR36][R112.64+0x28], R21 ;  /* 0x000028157000c986 */ /* 0x000fe8000c101124 */
[----:B------:R-:W-:Y:S01]  /*7c20*/  @!P3 STG.E.U8 desc[UR36][R112.64+0x29], R47 ;  /* 0x0000292f7000b986 */ /* 0x000fe2000c101124 */
[----:B------:R-:W-:-:S13]  /*7c30*/  ISETP.LT.OR P3, PT, R3, 0x21, !P2 ;  /* 0x000000210300780c */ /* 0x000fda0005761670 */
[----:B-1----:R-:W-:Y:S02]  /*7c40*/  @!P3 IMAD R41, R32, R96, RZ ;  /* 0x000000602029b224 */ /* 0x002fe400078e02ff */
[----:B0-----:R-:W-:Y:S02]  /*7c50*/  @!P3 IMAD.MOV.U32 R12, RZ, RZ, R110 ;  /* 0x000000ffff0cb224 */ /* 0x001fe400078e006e */
        /* <DEDUP_REMOVED lines=15> */
[----:B------:R-:W-:Y:S01]  /*7d50*/  @!P3 IMAD.X R21, R111, 0x1, R99, P4 ;  /* 0x000000016f15b824 */ /* 0x000fe200020e0663 */
[----:B------:R-:W-:-:S04]  /*7d60*/  ISETP.NE.AND P4, PT, R119, RZ, PT ;  /* 0x000000ff7700720c */ /* 0x000fc80003f85270 */
[----:B------:R-:W-:Y:S01]  /*7d70*/  @!P3 STG.E.U8 desc[UR36][R20.64+0x21], R35 ;  /* 0x000021231400b986 */ /* 0x000fe2000c101124 */
[C---:B------:R-:W-:Y:S02]  /*7d80*/  ISETP.LT.OR P3, PT, R3.reuse, 0x29, !P2 ;  /* 0x000000290300780c */ /* 0x040fe40005761670 */
[----:B------:R-:W-:-:S06]  /*7d90*/  ISETP.LT.OR P2, PT, R3, 0x2a, !P2 ;  /* 0x0000002a0300780c */ /* 0x000fcc0005741670 */
[----:B------:R-:W-:-:S05]  /*7da0*/  @!P4 IMAD R27, R27, R96, RZ ;  /* 0x000000601b1bc224 */ /* 0x000fca00078e02ff */
[-C--:B0-----:R-:W-:Y:S02]  /*7db0*/  @!P3 IMAD R33, R36, R96.reuse, RZ ;  /* 0x000000602421b224 */ /* 0x081fe400078e02ff */
[----:B------:R-:W-:Y:S02]  /*7dc0*/  @!P3 IMAD.MOV.U32 R12, RZ, RZ, R110 ;  /* 0x000000ffff0cb224 */ /* 0x000fe400078e006e */
[----:B------:R-:W-:Y:S02]  /*7dd0*/  @!P3 IMAD.MOV.U32 R13, RZ, RZ, R111 ;  /* 0x000000ffff0db224 */ /* 0x000fe400078e006f */
[----:B------:R-:W-:-:S03]  /*7de0*/  @!P2 IMAD R37, R37, R96, RZ ;  /* 0x000000602525a224 */ /* 0x000fc600078e02ff */
[----:B------:R0:W-:Y:S02]  /*7df0*/  @!P3 STG.E.U8 desc[UR36][R12.64+0x28], R33 ;  /* 0x000028210c00b986 */ /* 0x0001e4000c101124 */
[----:B0-----:R-:W-:Y:S02]  /*7e00*/  @!P2 IMAD.MOV.U32 R12, RZ, RZ, R110 ;  /* 0x000000ffff0ca224 */ /* 0x001fe400078e006e */
[----:B------:R-:W-:-:S05]  /*7e10*/  @!P2 IMAD.MOV.U32 R13, RZ, RZ, R111 ;  /* 0x000000ffff0da224 */ /* 0x000fca00078e006f */
[----:B------:R-:W-:Y:S01]  /*7e20*/  @!P2 STG.E.U8 desc[UR36][R12.64+0x29], R37 ;  /* 0x000029250c00a986 */ /* 0x000fe2000c101124 */
[C---:B------:R-:W-:Y:S02]  /*7e30*/  ISETP.LT.OR P2, PT, R3.reuse, 0x29, !P1 ;  /* 0x000000290300780c */ /* 0x040fe40004f41670 */
[----:B------:R-:W-:-:S11]  /*7e40*/  ISETP.LT.OR P1, PT, R3, 0x2a, !P1 ;  /* 0x0000002a0300780c */ /* 0x000fd60004f21670 */
[----:B------:R-:W-:Y:S01]  /*7e50*/  @!P2 IADD3 R14, P3, R102, R110, RZ ;  /* 0x0000006e660ea210 */ /* 0x000fe20007f7e0ff */
[-C--:B------:R-:W-:Y:S02]  /*7e60*/  @!P2 IMAD R21, R38, R96.reuse, RZ ;  /* 0x000000602615a224 */ /* 0x080fe400078e02ff */
[----:B------:R-:W-:Y:S02]  /*7e70*/  @!P1 IMAD R39, R39, R96, RZ ;  /* 0x0000006027279224 */ /* 0x000fe400078e02ff */
[----:B------:R-:W-:Y:S01]  /*7e80*/  @!P2 IMAD.X R15, R111, 0x1, R99, P3 ;  /* 0x000000016f0fa824 */ /* 0x000fe200018e0663 */
[----:B------:R-:W-:-:S04]  /*7e90*/  ISETP.NE.AND P3, PT, R118, RZ, PT ;  /* 0x000000ff7600720c */ /* 0x000fc80003f65270 */
[----:B------:R0:W-:Y:S01]  /*7ea0*/  @!P2 STG.E.U8 desc[UR36][R14.64+0x28], R21 ;  /* 0x000028150e00a986 */ /* 0x0001e2000c101124 */
[----:B------:R-:W-:-:S05]  /*7eb0*/  @!P1 IADD3 R110, P2, R102, R110, RZ ;  /* 0x0000006e666e9210 */ /* 0x000fca0007f5e0ff */
[----:B------:R-:W-:-:S05]  /*7ec0*/  @!P1 IMAD.X R111, R111, 0x1, R99, P2 ;  /* 0x000000016f6f9824 */ /* 0x000fca00010e0663 */
[----:B------:R1:W-:Y:S01]  /*7ed0*/  @!P1 STG.E.U8 desc[UR36][R110.64+0x29], R39 ;  /* 0x000029276e009986 */ /* 0x0003e2000c101124 */
[----:B------:R-:W-:Y:S01]  /*7ee0*/  ISETP.LT.OR P1, PT, R3, 0x21, !P0 ;  /* 0x000000210300780c */ /* 0x000fe20004721670 */
[----:B0-----:R-:W-:-:S12]  /*7ef0*/  @!P5 IMAD R21, R30, R96, RZ ;  /* 0x000000601e15d224 */ /* 0x001fd800078e02ff */
[----:B------:R-:W-:-:S05]  /*7f00*/  @!P1 IMAD R13, R24, R96, RZ ;  /* 0x00000060180d9224 */ /* 0x000fca00078e02ff */
[----:B------:R1:W-:Y:S01]  /*7f10*/  @!P1 STG.E.U8 desc[UR36][R56.64+0x20], R13 ;  /* 0x0000200d38009986 */ /* 0x0003e2000c101124 */
[----:B------:R-:W-:-:S13]  /*7f20*/  ISETP.LT.OR P1, PT, R3, 0x22, !P0 ;  /* 0x000000220300780c */ /* 0x000fda0004721670 */
[----:B------:R-:W-:-:S05]  /*7f30*/  @!P1 IMAD R25, R25, R96, RZ ;  /* 0x0000006019199224 */ /* 0x000fca00078e02ff */
[----:B------:R1:W-:Y:S01]  /*7f40*/  @!P1 STG.E.U8 desc[UR36][R56.64+0x21], R25 ;  /* 0x0000211938009986 */ /* 0x0003e2000c101124 */
[C---:B------:R-:W-:Y:S02]  /*7f50*/  ISETP.LT.OR P1, PT, R3.reuse, 0x29, !P0 ;  /* 0x000000290300780c */ /* 0x040fe40004721670 */
[----:B------:R-:W-:Y:S01]  /*7f60*/  ISETP.LT.OR P0, PT, R3, 0x2a, !P0 ;  /* 0x0000002a0300780c */ /* 0x000fe20004701670 */
[----:B------:R-:W-:-:S05]  /*7f70*/  @!P3 IMAD R3, R26, R96, RZ ;  /* 0x000000601a03b224 */ /* 0x000fca00078e02ff */
[----:B------:R1:W-:Y:S04]  /*7f80*/  @!P3 STG.E.U8 desc[UR36][R4.64+0x20], R3 ;  /* 0x000020030400b986 */ /* 0x0003e8000c101124 */
[----:B------:R1:W-:Y:S01]  /*7f90*/  @!P4 STG.E.U8 desc[UR36][R10.64+0x21], R27 ;  /* 0x0000211b0a00c986 */ /* 0x0003e2000c101124 */
[-C--:B------:R-:W-:Y:S02]  /*7fa0*/  @!P1 IMAD R15, R28, R96.reuse, RZ ;  /* 0x000000601c0f9224 */ /* 0x080fe400078e02ff */
[----:B------:R-:W-:-:S03]  /*7fb0*/  @!P0 IMAD R29, R29, R96, RZ ;  /* 0x000000601d1d8224 */ /* 0x000fc600078e02ff */
[----:B------:R1:W-:Y:S04]  /*7fc0*/  @!P1 STG.E.U8 desc[UR36][R56.64+0x28], R15 ;  /* 0x0000280f38009986 */ /* 0x0003e8000c101124 */
[----:B------:R1:W-:Y:S04]  /*7fd0*/  @!P0 STG.E.U8 desc[UR36][R56.64+0x29], R29 ;  /* 0x0000291d38008986 */ /* 0x0003e8000c101124 */
[----:B------:R1:W-:Y:S04]  /*7fe0*/  @!P5 STG.E.U8 desc[UR36][R8.64+0x28], R21 ;  /* 0x000028150800d986 */ /* 0x0003e8000c101124 */
[----:B------:R1:W-:Y:S02]  /*7ff0*/  @!P6 STG.E.U8 desc[UR36][R6.64+0x29], R31 ;  /* 0x0000291f0600e986 */ /* 0x0003e4000c101124 */
.L_x_178:
[----:B------:R-:W-:Y:S05]  /*8000*/  BSYNC B0 ;  /* 0x0000000000007941 */ /* 0x000fea0003800000 */
.L_x_32:
[----:B------:R-:W-:Y:S01]  /*8010*/  ULDC UR4, c[0x0][0xc] ;  /* 0x0000030000047ab9 */ /* 0x000fe20000000800 */
[----:B------:R-:W-:Y:S01]  /*8020*/  ULDC UR5, c[0x0][0x10] ;  /* 0x0000040000057ab9 */ /* 0x000fe20000000800 */
[----:B-1----:R-:W1:Y:S01]  /*8030*/  LDC R3, c[0x0][0x14] ;  /* 0x00000500ff037b82 */ /* 0x002e620000000800 */
[----:B------:R-:W-:Y:S01]  /*8040*/  UIMAD.WIDE.U32 UR4, UR4, UR5, URZ ;  /* 0x00000005040472a5 */ /* 0x000fe2000f8e003f */
[----:B------:R-:W-:Y:S02]  /*8050*/  IMAD.MOV.U32 R107, RZ, RZ, -0x1 ;  /* 0xffffffffff6b7424 */ /* 0x000fe400078e00ff */
[----:B------:R-:W-:-:S03]  /*8060*/  IMAD.MOV.U32 R105, RZ, RZ, -0x1 ;  /* 0xffffffffff697424 */ /* 0x000fc600078e00ff */
[----:B-1----:R-:W-:-:S04]  /*8070*/  IMAD.WIDE.U32 R16, R3, UR4, R16 ;  /* 0x0000000403107c25 */ /* 0x002fc8000f8e0010 */
[----:B------:R-:W-:Y:S01]  /*8080*/  IMAD R3, R3, UR5, RZ ;  /* 0x0000000503037c24 */ /* 0x000fe2000f8e02ff */
[----:B------:R-:W-:Y:S02]  /*8090*/  ULDC.64 UR4, c[0x0][0x650] ;  /* 0x0001940000047ab9 */ /* 0x000fe40000000a00 */
[----:B------:R-:W-:Y:S01]  /*80a0*/  ISETP.GE.U32.AND P0, PT, R16, UR4, PT ;  /* 0x0000000410007c0c */ /* 0x000fe2000bf06070 */
[--C-:B------:R-:W-:Y:S01]  /*80b0*/  IMAD.IADD R17, R17, 0x1, R3.reuse ;  /* 0x0000000111117824 */ /* 0x100fe200078e0203 */
[----:B------:R-:W-:-:S04]  /*80c0*/  PRMT R3, RZ, 0x7610, R3 ;  /* 0x00007610ff037816 */ /* 0x000fc80000000003 */
[----:B------:R-:W-:-:S13]  /*80d0*/  ISETP.GE.U32.AND.EX P0, PT, R17, UR5, PT, P0 ;  /* 0x0000000511007c0c */ /* 0x000fda000bf06100 */
[----:B------:R-:W-:Y:S05]  /*80e0*/  @P0 BRA `(.L_x_179) ;  /* 0x0000000400640947 */ /* 0x000fea0003800000 */
[----:B------:R-:W1:Y:S01]  /*80f0*/  S2R R12, SR_CTAID.X ;  /* 0x00000000000c7919 */ /* 0x000e620000002500 */
[----:B------:R-:W0:Y:S01]  /*8100*/  LDC.64 R10, c[0x0][0x628] ;  /* 0x00018a00ff0a7b82 */ /* 0x000e220000000a00 */
[----:B------:R-:W-:Y:S01]  /*8110*/  ULDC UR4, c[0x0][0x150] ;  /* 0x0000540000047ab9 */ /* 0x000fe20000000800 */
[----:B------:R-:W-:Y:S01]  /*8120*/  IMAD.MOV.U32 R8, RZ, RZ, R16 ;  /* 0x000000ffff087224 */ /* 0x000fe200078e0010 */
[----:B------:R-:W0:Y:S01]  /*8130*/  S2R R24, SR_CTAID.Y ;  /* 0x0000000000187919 */ /* 0x000e220000002600 */
[----:B------:R-:W-:-:S04]  /*8140*/  IMAD.MOV.U32 R9, RZ, RZ, R17 ;  /* 0x000000ffff097224 */ /* 0x000fc800078e0011 */
[----:B---3--:R-:W3:Y:S08]  /*8150*/  LDC R21, c[0x0][0x144] ;  /* 0x00005100ff157b82 */ /* 0x008ef00000000800 */
[----:B------:R-:W3:Y:S08]  /*8160*/  LDC R0, c[0x0][0x630] ;  /* 0x00018c00ff007b82 */ /* 0x000ef00000000800 */
[----:B--2---:R-:W2:Y:S01]  /*8170*/  LDC.64 R14, c[0x0][0x620] ;  /* 0x00018800ff0e7b82 */ /* 0x004ea20000000a00 */
[----:B0-----:R-:W-:-:S04]  /*8180*/  ISETP.NE.U32.AND P0, PT, R10, RZ, PT ;  /* 0x000000ff0a00720c */ /* 0x001fc80003f05070 */
[----:B------:R-:W-:Y:S02]  /*8190*/  ISETP.NE.AND.EX P0, PT, R11, RZ, PT, P0 ;  /* 0x000000ff0b00720c */ /* 0x000fe40003f05300 */
[----:B-1----:R-:W-:-:S05]  /*81a0*/  I2FP.F32.U32 R3, R12 ;  /* 0x0000000c00037245 */ /* 0x002fca0000201000 */
[----:B------:R-:W-:-:S04]  /*81b0*/  FMUL R3, R3, UR4 ;  /* 0x0000000403037c20 */ /* 0x000fc80008400000 */
[----:B------:R0:W1:Y:S02]  /*81c0*/  F2I.U32.TRUNC.NTZ R20, R3 ;  /* 0x0000000300147305 */ /* 0x000064000020f000 */
[----:B---3--:R-:W-:Y:S05]  /*81d0*/  @!P0 BRA `(.L_x_180) ;  /* 0x0000000000288947 */ /* 0x008fea0003800000 */
[----:B0-----:R-:W0:Y:S02]  /*81e0*/  LDC R3, c[0x0][0x634] ;  /* 0x00018d00ff037b82 */ /* 0x001e240000000800 */
        /* <DEDUP_REMOVED lines=9> */
.L_x_180:
[----:B----4-:R-:W3:Y:S01]  /*8280*/  LDC.64 R28, c[0x0][0x640] ;  /* 0x00019000ff1c7b82 */ /* 0x010ee20000000a00 */
[-CC-:B------:R-:W-:Y:S01]  /*8290*/  SHF.R.U64 R105, R8, R0.reuse, R9.reuse ;  /* 0x0000000008697219 */ /* 0x180fe20000001209 */
[----:B-1----:R-:W-:Y:S01]  /*82a0*/  IMAD.MOV R20, RZ, RZ, -R20 ;  /* 0x000000ffff147224 */ /* 0x002fe200078e0a14 */
[----:B------:R-:W-:Y:S01]  /*82b0*/  SHF.R.U32.HI R0, RZ, R0, R9 ;  /* 0x00000000ff007219 */ /* 0x000fe20000011609 */
[----:B------:R-:W-:Y:S01]  /*82c0*/  ULDC UR4, c[0x0][0x154] ;  /* 0x0000550000047ab9 */ /* 0x000fe20000000800 */
[----:B0-----:R-:W-:Y:S01]  /*82d0*/  IADD3 R3, P0, RZ, -R105, RZ ;  /* 0x80000069ff037210 */ /* 0x001fe20007f1e0ff */
[----:B------:R-:W-:Y:S02]  /*82e0*/  IMAD R21, R21, R20, R12 ;  /* 0x0000001415157224 */ /* 0x000fe400078e020c */
[----:B------:R-:W0:Y:S01]  /*82f0*/  LDC R6, c[0x0][0x618] ;  /* 0x00018600ff067b82 */ /* 0x000e220000000800 */
[----:B------:R-:W-:Y:S02]  /*8300*/  IMAD.MOV.U32 R7, RZ, RZ, 0x1 ;  /* 0x00000001ff077424 */ /* 0x000fe400078e00ff */
[----:B------:R-:W-:-:S04]  /*8310*/  IMAD.X R5, RZ, RZ, ~R0, P0 ;  /* 0x000000ffff057224 */ /* 0x000fc800000e0e00 */
[-C--:B--2---:R-:W-:Y:S01]  /*8320*/  IMAD R0, R5, R14.reuse, RZ ;  /* 0x0000000e05007224 */ /* 0x084fe200078e02ff */
[----:B------:R-:W1:Y:S01]  /*8330*/  LDC R8, c[0x0][0x608] ;  /* 0x00018200ff087b82 */ /* 0x000e620000000800 */
[----:B------:R-:W-:-:S04]  /*8340*/  IMAD.WIDE.U32 R4, R3, R14, R16 ;  /* 0x0000000e03047225 */ /* 0x000fc800078e0010 */
[----:B------:R-:W-:Y:S01]  /*8350*/  IMAD R3, R3, R15, R0 ;  /* 0x0000000f03037224 */ /* 0x000fe200078e0200 */
[----:B------:R-:W-:Y:S02]  /*8360*/  I2FP.F32.U32 R0, R24 ;  /* 0x0000001800007245 */ /* 0x000fe40000201000 */
[----:B------:R-:W2:Y:S01]  /*8370*/  LDC R26, c[0x0][0x658] ;  /* 0x00019600ff1a7b82 */ /* 0x000ea20000000800 */
[----:B------:R-:W-:Y:S01]  /*8380*/  IMAD.IADD R3, R5, 0x1, R3 ;  /* 0x0000000105037824 */ /* 0x000fe200078e0203 */
[----:B---3--:R-:W-:Y:S01]  /*8390*/  ISETP.NE.U32.AND P0, PT, R28, RZ, PT ;  /* 0x000000ff1c00720c */ /* 0x008fe20003f05070 */
[----:B------:R-:W-:Y:S01]  /*83a0*/  FMUL R0, R0, UR4 ;  /* 0x0000000400007c20 */ /* 0x000fe20008400000 */
[----:B------:R-:W-:Y:S02]  /*83b0*/  IMAD.MOV.U32 R5, RZ, RZ, -0x1 ;  /* 0xffffffffff057424 */ /* 0x000fe400078e00ff */
[----:B------:R-:W-:Y:S01]  /*83c0*/  ISETP.NE.AND.EX P0, PT, R29, RZ, PT, P0 ;  /* 0x000000ff1d00720c */ /* 0x000fe20003f05300 */
[----:B------:R3:W4:Y:S01]  /*83d0*/  F2I.U32.TRUNC.NTZ R13, R0 ;  /* 0x00000000000d7305 */ /* 0x000722000020f000 */
[----:B------:R-:W3:Y:S01]  /*83e0*/  LDC R15, c[0x0][0x148] ;  /* 0x00005200ff0f7b82 */ /* 0x000ee20000000800 */
[----:B0-----:R-:W-:-:S02]  /*83f0*/  SHF.R.U64 R12, R4, R6, R3 ;  /* 0x00000006040c7219 */ /* 0x001fc40000001203 */
[----:B------:R-:W-:-:S05]  /*8400*/  SHF.R.U32.HI R3, RZ, R6, R3 ;  /* 0x00000006ff037219 */ /* 0x000fca0000011603 */
[----:B------:R-:W0:Y:S01]  /*8410*/  LDC R20, c[0x0][0x600] ;  /* 0x00018000ff147b82 */ /* 0x000e220000000800 */
[-CC-:B-1----:R-:W-:Y:S02]  /*8420*/  SHF.R.U64 R10, R12, R8.reuse, R3.reuse ;  /* 0x000000080c0a7219 */ /* 0x182fe40000001203 */
[----:B------:R-:W-:-:S05]  /*8430*/  SHF.R.U32.HI R3, RZ, R8, R3 ;  /* 0x00000008ff037219 */ /* 0x000fca0000011603 */
[----:B------:R-:W1:Y:S01]  /*8440*/  LDC R27, c[0x0][0x648] ;  /* 0x00019200ff1b7b82 */ /* 0x000e620000000800 */
[-C--:B--2---:R-:W-:Y:S02]  /*8450*/  SHF.L.U32 R4, R5, R26.reuse, RZ ;  /* 0x0000001a05047219 */ /* 0x084fe400000006ff */
[-CC-:B------:R-:W-:Y:S02]  /*8460*/  SHF.R.U64 R14, R10, R26.reuse, R3.reuse ;  /* 0x0000001a0a0e7219 */ /* 0x180fe40000001203 */
[----:B------:R-:W-:Y:S02]  /*8470*/  SHF.R.U32.HI R5, RZ, R26, R3 ;  /* 0x0000001aff057219 */ /* 0x000fe40000011603 */
[----:B------:R-:W-:Y:S01]  /*8480*/  LOP3.LUT R25, RZ, R4, RZ, 0x33, !PT ;  /* 0x00000004ff197212 */ /* 0x000fe200078e33ff */
[----:B------:R-:W2:Y:S01]  /*8490*/  LDC R30, c[0x0][0x638] ;  /* 0x00018e00ff1e7b82 */ /* 0x000ea20000000800 */
[----:B------:R-:W-:Y:S01]  /*84a0*/  SHF.L.U32 R26, R7, R26, RZ ;  /* 0x0000001a071a7219 */ /* 0x000fe200000006ff */
[----:B------:R-:W-:-:S06]  /*84b0*/  IMAD.MOV.U32 R4, RZ, RZ, R14 ;  /* 0x000000ffff047224 */ /* 0x000fcc00078e000e */
[----:B------:R-:W0:Y:S01]  /*84c0*/  LDC R31, c[0x0][0x610] ;  /* 0x00018400ff1f7b82 */ /* 0x000e220000000800 */
[----:B----4-:R-:W-:Y:S05]  /*84d0*/  @!P0 BRA `(.L_x_181) ;  /* 0x0000000000288947 */ /* 0x010fea0003800000 */
        /* <DEDUP_REMOVED lines=10> */
.L_x_181:
[----:B------:R-:W-:Y:S01]  /*8580*/  ISETP.NE.AND P0, PT, R2, 0x1, PT ;  /* 0x000000010200780c */ /* 0x000fe20003f05270 */
[----:B0-----:R-:W-:Y:S01]  /*8590*/  VIADD R7, R20, 0xffffffff ;  /* 0xffffffff14077836 */ /* 0x001fe20000000000 */
[----:B-1-3--:R-:W-:Y:S01]  /*85a0*/  SHF.R.U64 R0, R4, R27, R5 ;  /* 0x0000001b04007219 */ /* 0x00afe20000001205 */
[----:B------:R-:W-:Y:S01]  /*85b0*/  IMAD.MOV R13, RZ, RZ, -R13 ;  /* 0x000000ffff0d7224 */ /* 0x000fe200078e0a0d */
[----:B------:R-:W-:Y:S01]  /*85c0*/  LOP3.LUT R5, R10, R25, RZ, 0xc0, !PT ;  /* 0x000000190a057212 */ /* 0x000fe200078ec0ff */
[----:B------:R-:W-:Y:S01]  /*85d0*/  IMAD.MOV.U32 R4, RZ, RZ, 0x1 ;  /* 0x00000001ff047424 */ /* 0x000fe200078e00ff */
[----:B------:R-:W-:Y:S01]  /*85e0*/  LOP3.LUT R12, R12, R7, RZ, 0xc0, !PT ;  /* 0x000000070c0c7212 */ /* 0x000fe200078ec0ff */
[----:B------:R-:W-:Y:S02]  /*85f0*/  IMAD.MOV R3, RZ, RZ, -R0 ;  /* 0x000000ffff037224 */ /* 0x000fe400078e0a00 */
[----:B------:R-:W-:Y:S02]  /*8600*/  IMAD R0, R26, R0, R5 ;  /* 0x000000001a007224 */ /* 0x000fe400078e0205 */
[----:B--2---:R-:W-:-:S02]  /*8610*/  IMAD R3, R3, R30, R14 ;  /* 0x0000001e03037224 */ /* 0x004fc400078e020e */
[----:B------:R-:W-:Y:S02]  /*8620*/  @P0 IMAD R21, R15, R13, R24 ;  /* 0x0000000d0f150224 */ /* 0x000fe400078e0218 */
[----:B------:R-:W-:Y:S01]  /*8630*/  IMAD R5, R3, R20, R12 ;  /* 0x0000001403057224 */ /* 0x000fe200078e020c */
[----:B------:R-:W-:Y:S01]  /*8640*/  PRMT R3, R4, 0x7610, R3 ;  /* 0x0000761004037816 */ /* 0x000fe20000000003 */
[----:B------:R-:W-:-:S05]  /*8650*/  IMAD R0, R0, R31, R21 ;  /* 0x0000001f00007224 */ /* 0x000fca00078e0215 */
[----:B------:R-:W-:Y:S02]  /*8660*/  SEL R107, R5, R0, !P0 ;  /* 0x00000000056b7207 */ /* 0x000fe40004000000 */
[----:B------:R-:W-:-:S07]  /*8670*/  SEL R0, R0, R5, !P0 ;  /* 0x0000000500007207 */ /* 0x000fce0004000000 */
.L_x_179:
[----:B------:R-:W-:Y:S01]  /*8680*/  LOP3.LUT P0, RZ, R3, 0xff, RZ, 0xc0, !PT ;  /* 0x000000ff03ff7812 */ /* 0x000fe2000780c0ff */
[----:B------:R-:W-:-:S12]  /*8690*/  IMAD.MOV.U32 R106, RZ, RZ, R0 ;  /* 0x000000ffff6a7224 */ /* 0x000fd800078e0000 */
[----:B------:R-:W-:Y:S05]  /*86a0*/  @P0 BRA `(.L_x_182) ;  /* 0xffffff8800ec0947 */ /* 0x000fea000383ffff */
[----:B------:R-:W-:Y:S05]  /*86b0*/  EXIT ;  /* 0x000000000000794d */ /* 0x000fea0003800000 */
.L_x_7:
[----:B0-----:R-:W-:Y:S01]  /*86c0*/  ULDC.64 UR4, c[0x0][0x650] ;  /* 0x0001940000047ab9 */ /* 0x001fe20000000a00 */
        /* <DEDUP_REMOVED lines=25> */
.L_x_184:
[----:B------:R-:W0:Y:S01]  /*8860*/  LDC.64 R28, c[0x0][0x640] ;  /* 0x00019000ff1c7b82 */ /* 0x000e220000000a00 */
[-CC-:B------:R-:W-:Y:S01]  /*8870*/  SHF.R.U64 R22, R12, R6.reuse, R13.reuse ;  /* 0x000000060c167219 */ /* 0x180fe2000000120d */
[----:B------:R-:W-:Y:S01]  /*8880*/  IMAD.MOV.U32 R30, RZ, RZ, 0x1 ;  /* 0x00000001ff1e7424 */ /* 0x000fe200078e00ff */
[----:B------:R-:W-:Y:S02]  /*8890*/  SHF.R.U32.HI R6, RZ, R6, R13 ;  /* 0x00000006ff067219 */ /* 0x000fe4000001160d */
        /* <DEDUP_REMOVED lines=8> */
[----:B------:R-:W-:Y:S01]  /*8920*/  IMAD.IADD R9, R9, 0x1, R11 ;  /* 0x0000000109097824 */ /* 0x000fe200078e020b */
[----:B0-----:R-:W-:-:S04]  /*8930*/  ISETP.NE.U32.AND P0, PT, R28, RZ, PT ;  /* 0x000000ff1c00720c */ /* 0x001fc80003f05070 */
[----:B------:R-:W-:Y:S02]  /*8940*/  ISETP.NE.AND.EX P0, PT, R29, RZ, PT, P0 ;  /* 0x000000ff1d00720c */ /* 0x000fe40003f05300 */
[----:B------:R-:W0:Y:S01]  /*8950*/  LDC R20, c[0x0][0x600] ;  /* 0x00018000ff147b82 */ /* 0x000e220000000800 */
[-CC-:B-1----:R-:W-:Y:S01]  /*8960*/  SHF.R.U64 R14, R8, R10.reuse, R9.reuse ;  /* 0x0000000a080e7219 */ /* 0x182fe20000001209 */
[----:B------:R-:W-:Y:S01]  /*8970*/  IMAD.MOV.U32 R8, RZ, RZ, -0x1 ;  /* 0xffffffffff087424 */ /* 0x000fe200078e00ff */
[----:B------:R-:W-:-:S05]  /*8980*/  SHF.R.U32.HI R9, RZ, R10, R9 ;  /* 0x0000000aff097219 */ /* 0x000fca0000011609 */
[----:B------:R-:W1:Y:S01]  /*8990*/  LDC R26, c[0x0][0x648] ;  /* 0x00019200ff1a7b82 */ /* 0x000e620000000800 */
[-CC-:B--2---:R-:W-:Y:S02]  /*89a0*/  SHF.R.U64 R21, R14, R12.reuse, R9.reuse ;  /* 0x0000000c0e157219 */ /* 0x184fe40000001209 */
[----:B------:R-:W-:-:S05]  /*89b0*/  SHF.R.U32.HI R6, RZ, R12, R9 ;  /* 0x0000000cff067219 */ /* 0x000fca0000011609 */
[----:B------:R-:W2:Y:S01]  /*89c0*/  LDC R27, c[0x0][0x638] ;  /* 0x00018e00ff1b7b82 */ /* 0x000ea20000000800 */
[-C--:B---3--:R-:W-:Y:S02]  /*89d0*/  SHF.L.U32 R8, R8, R25.reuse, RZ ;  /* 0x0000001908087219 */ /* 0x088fe400000006ff */
[-CC-:B------:R-:W-:Y:S02]  /*89e0*/  SHF.R.U64 R23, R21, R25.reuse, R6.reuse ;  /* 0x0000001915177219 */ /* 0x180fe40000001206 */
[----:B------:R-:W-:Y:S02]  /*89f0*/  LOP3.LUT R32, RZ, R8, RZ, 0x33, !PT ;  /* 0x00000008ff207212 */ /* 0x000fe400078e33ff */
[----:B------:R-:W-:Y:S01]  /*8a00*/  SHF.R.U32.HI R9, RZ, R25, R6 ;  /* 0x00000019ff097219 */ /* 0x000fe20000011606 */
[----:B------:R-:W3:Y:S01]  /*8a10*/  LDC R31, c[0x0][0x610] ;  /* 0x00018400ff1f7b82 */ /* 0x000ee20000000800 */
[----:B------:R-:W-:Y:S01]  /*8a20*/  IMAD.MOV.U32 R8, RZ, RZ, R23 ;  /* 0x000000ffff087224 */ /* 0x000fe200078e0017 */
[----:B------:R-:W-:Y:S06]  /*8a30*/  @!P0 BRA `(.L_x_185) ;  /* 0x0000000000288947 */ /* 0x000fec0003800000 */
        /* <DEDUP_REMOVED lines=10> */
.L_x_185:
[----:B------:R-:W-:Y:S02]  /*8ae0*/  ISETP.NE.AND P0, PT, R2, 0x1, PT ;  /* 0x000000010200780c */ /* 0x000fe40003f05270 */
[----:B-1----:R-:W-:Y:S01]  /*8af0*/  SHF.R.U64 R6, R8, R26, R9 ;  /* 0x0000001a08067219 */ /* 0x002fe20000001209 */
[----:B0-----:R-:W-:Y:S01]  /*8b00*/  VIADD R9, R20, 0xffffffff ;  /* 0xffffffff14097836 */ /* 0x001fe20000000000 */
[----:B------:R-:W-:Y:S02]  /*8b10*/  SHF.L.U32 R30, R30, R25, RZ ;  /* 0x000000191e1e7219 */ /* 0x000fe400000006ff */
[----:B------:R-:W-:Y:S01]  /*8b20*/  LOP3.LUT R5, R21, R32, RZ, 0xc0, !PT ;  /* 0x0000002015057212 */ /* 0x000fe200078ec0ff */
[----:B------:R-:W-:-:S04]  /*8b30*/  IMAD.MOV R8, RZ, RZ, -R6 ;  /* 0x000000ffff087224 */ /* 0x000fc800078e0a06 */
[----:B------:R-:W-:Y:S01]  /*8b40*/  IMAD R6, R30, R6, R5 ;  /* 0x000000061e067224 */ /* 0x000fe200078e0205 */
[----:B------:R-:W-:Y:S01]  /*8b50*/  LOP3.LUT R5, R14, R9, RZ, 0xc0, !PT ;  /* 0x000000090e057212 */ /* 0x000fe200078ec0ff */
[----:B------:R-:W-:Y:S02]  /*8b60*/  @P0 IMAD R3, R7, R24, R4 ;  /* 0x0000001807030224 */ /* 0x000fe400078e0204 */
[----:B--2---:R-:W-:Y:S02]  /*8b70*/  IMAD R4, R8, R27, R23 ;  /* 0x0000001b08047224 */ /* 0x004fe400078e0217 */
[----:B---3--:R-:W-:Y:S02]  /*8b80*/  IMAD R3, R6, R31, R3 ;  /* 0x0000001f06037224 */ /* 0x008fe400078e0203 */
[----:B------:R-:W-:Y:S02]  /*8b90*/  IMAD R4, R4, R20, R5 ;  /* 0x0000001404047224 */ /* 0x000fe400078e0205 */
[----:B------:R-:W-:-:S02]  /*8ba0*/  IMAD.MOV.U32 R8, RZ, RZ, 0x1 ;  /* 0x00000001ff087424 */ /* 0x000fc400078e00ff */
[----:B------:R-:W-:Y:S01]  /*8bb0*/  IMAD.MOV.U32 R6, RZ, RZ, R22 ;  /* 0x000000ffff067224 */ /* 0x000fe200078e0016 */
[----:B------:R-:W-:Y:S02]  /*8bc0*/  SEL R21, R4, R3, !P0 ;  /* 0x0000000304157207 */ /* 0x000fe40004000000 */
[----:B------:R-:W-:-:S07]  /*8bd0*/  SEL R20, R3, R4, !P0 ;  /* 0x0000000403147207 */ /* 0x000fce0004000000 */
.L_x_183:
[----:B------:R-:W-:-:S08]  /*8be0*/  NOP ;  /* 0x0000000000007918 */ /* 0x000fd00000000000 */
[----:B------:R-:W0:-:S00]  /*8bf0*/  USETMAXREG.DEALLOC.CTAPOOL 0x28 ;  /* 0x00000028000079c8 */ /* 0x000e0000080e0500 */
[----:B0-----:R-:W-:-:S13]  /*8c00*/  ISETP.NE.AND P0, PT, R0, RZ, PT ;  /* 0x000000ff0000720c */ /* 0x001fda0003f05270 */
[----:B------:R-:W-:Y:S05]  /*8c10*/  @P0 EXIT ;  /* 0x000000000000094d */ /* 0x000fea0003800000 */
[----:B------:R-:W-:Y:S01]  /*8c20*/  LOP3.LUT P0, RZ, R8, 0xff, RZ, 0xc0, !PT ;  /* 0x000000ff08ff7812 */ /* 0x000fe2000780c0ff */
[----:B------:R-:W-:Y:S02]  /*8c30*/  IMAD.MOV.U32 R0, RZ, RZ, 0x1 ;  /* 0x00000001ff007424 */ /* 0x000fe400078e00ff */
[----:B------:R-:W-:-:S10]  /*8c40*/  IMAD.MOV.U32 R3, RZ, RZ, RZ ;  /* 0x000000ffff037224 */ /* 0x000fd400078e00ff */
[----:B------:R-:W-:Y:S05]  /*8c50*/  @!P0 BRA `(.L_x_186) ;  /* 0x0000000c00488947 */ /* 0x000fea0003800000 */
[----:B------:R-:W0:Y:S01]  /*8c60*/  LDC R0, c[0x0][0x28c] ;  /* 0x0000a300ff007b82 */ /* 0x000e220000000800 */
[----:B------:R-:W1:Y:S01]  /*8c70*/  S2R R8, SR_CgaCtaId ;  /* 0x0000000000087919 */ /* 0x000e620000008800 */
[----:B------:R-:W-:Y:S01]  /*8c80*/  ULDC UR5, c[0x0][0x658] ;  /* 0x0001960000057ab9 */ /* 0x000fe20000000800 */
[----:B------:R-:W-:Y:S01]  /*8c90*/  UMOV UR7, 0xffffffff ;  /* 0xffffffff00077882 */ /* 0x000fe20000000000 */
[----:B------:R-:W-:Y:S01]  /*8ca0*/  ULDC UR6, c[0x0][0xc] ;  /* 0x0000030000067ab9 */ /* 0x000fe20000000800 */
[----:B------:R-:W-:Y:S01]  /*8cb0*/  USHF.L.U32 UR8, UR7, UR5, URZ ;  /* 0x0000000507087299 */ /* 0x000fe2000800063f */
[----:B------:R-:W-:Y:S01]  /*8cc0*/  IMAD.MOV.U32 R11, RZ, RZ, 0xc00 ;  /* 0x00000c00ff0b7424 */ /* 0x000fe200078e00ff */
[----:B------:R-:W-:Y:S01]  /*8cd0*/  UMOV UR9, 0x1 ;  /* 0x0000000100097882 */ /* 0x000fe20000000000 */
[----:B------:R-:W-:Y:S01]  /*8ce0*/  ULDC UR7, c[0x0][0x10] ;  /* 0x0000040000077ab9 */ /* 0x000fe20000000800 */
[----:B------:R-:W-:Y:S01]  /*8cf0*/  USHF.L.U32 UR18, UR9, UR5, URZ ;  /* 0x0000000509127299 */ /* 0x000fe2000800063f */
[----:B------:R-:W-:Y:S01]  /*8d00*/  BSSY B0, `(.L_x_186) ;  /* 0x00000c7000007945 */ /* 0x000fe20003800000 */
[----:B------:R-:W-:Y:S01]  /*8d10*/  UIMAD.WIDE.U32 UR6, UR6, UR7, URZ ;  /* 0x00000007060672a5 */ /* 0x000fe2000f8e003f */
[----:B------:R-:W-:Y:S01]  /*8d20*/  IMAD.MOV.U32 R9, RZ, RZ, 0x1 ;  /* 0x00000001ff097424 */ /* 0x000fe200078e00ff */
[----:B------:R-:W-:Y:S01]  /*8d30*/  ULDC UR5, c[0x0][0x14] ;  /* 0x0000050000057ab9 */ /* 0x000fe20000000800 */
[----:B------:R-:W-:Y:S01]  /*8d40*/  LOP3.LUT R13, R19, 0x2, RZ, 0xfc, !PT ;  /* 0x00000002130d7812 */ /* 0x000fe200078efcff */
[----:B------:R-:W-:-:S02]  /*8d50*/  UIMAD.WIDE.U32 UR22, UR6, UR5, URZ ;  /* 0x00000005061672a5 */ /* 0x000fc4000f8e003f */
[----:B------:R-:W-:Y:S01]  /*8d60*/  UIMAD UR13, UR7, UR5, URZ ;  /* 0x00000005070d72a4 */ /* 0x000fe2000f8e023f */
[----:B------:R-:W-:Y:S01]  /*8d70*/  ULDC UR4, c[0x0][0x600] ;  /* 0x0001800000047ab9 */ /* 0x000fe20000000800 */
[----:B------:R-:W-:Y:S02]  /*8d80*/  ULOP3.LUT UR17, URZ, UR8, URZ, 0x33, !UPT ;  /* 0x000000083f117292 */ /* 0x000fe4000f8e333f */
[----:B------:R-:W-:Y:S01]  /*8d90*/  UIADD3 UR4, UR4, -0x1, URZ ;  /* 0xffffffff04047890 */ /* 0x000fe2000fffe03f */
[----:B0-----:R-:W-:Y:S01]  /*8da0*/  VIADD R0, R0, 0x7f ;  /* 0x0000007f00007836 */ /* 0x001fe20000000000 */
[----:B------:R-:W-:Y:S01]  /*8db0*/  UIADD3 UR13, UR23, UR13, URZ ;  /* 0x0000000d170d7290 */ /* 0x000fe2000fffe03f */
[----:B------:R-:W-:-:S03]  /*8dc0*/  ULDC.64 UR24, c[0x0][0x198] ;  /* 0x0000660000187ab9 */ /* 0x000fc60000000a00 */
[----:B------:R-:W-:-:S04]  /*8dd0*/  SHF.R.S32.HI R3, RZ, 0x1f, R0 ;  /* 0x0000001fff037819 */ /* 0x000fc80000011400 */
[----:B------:R-:W-:Y:S01]  /*8de0*/  LEA.HI R3, R3, R0, RZ, 0x7 ;  /* 0x0000000003037211 */ /* 0x000fe200078f38ff */
[----:B------:R-:W-:Y:S01]  /*8df0*/  IMAD.MOV.U32 R0, RZ, RZ, 0x1 ;  /* 0x00000001ff007424 */ /* 0x000fe200078e00ff */
[----:B-1----:R-:W-:Y:S02]  /*8e00*/  LOP3.LUT R8, R8, 0x1, RZ, 0xc0, !PT ;  /* 0x0000000108087812 */ /* 0x002fe400078ec0ff */
[----:B------:R-:W-:Y:S01]  /*8e10*/  SHF.R.S32.HI R10, RZ, 0x7, R3 ;  /* 0x00000007ff0a7819 */ /* 0x000fe20000011403 */
[----:B------:R-:W-:Y:S02]  /*8e20*/  IMAD.MOV.U32 R3, RZ, RZ, RZ ;  /* 0x000000ffff037224 */ /* 0x000fe400078e00ff */
[----:B------:R-:W-:Y:S02]  /*8e30*/  IMAD R11, R8, R11, 0x30100 ;  /* 0x00030100080b7424 */ /* 0x000fe400078e020b */
[----:B------:R-:W-:-:S07]  /*8e40*/  VIADD R12, R10, 0x1 ;  /* 0x000000010a0c7836 */ /* 0x000fce0000000000 */
.L_x_197:
[----:B------:R-:W-:-:S03]  /*8e50*/  UMOV UR5, 0xffffffff ;  /* 0xffffffff00057882 */ /* 0x000fc60000000000 */
[----:B------:R-:W-:Y:S05]  /*8e60*/  BRA.DIV UR5, `(.L_x_187) ;  /* 0x0000000e05ac7947 */ /* 0x000fea000b800000 */
[----:B------:R-:W-:-:S13]  /*8e70*/  ELECT P6, URZ, PT ;  /* 0x00000000003f782f */ /* 0x000fda00038c0000 */
.L_x_208:
[----:B------:R-:W0:Y:S01]  /*8e80*/  LDC R4, c[0x0][0x28c] ;  /* 0x0000a300ff047b82 */ /* 0x000e220000000800 */
[----:B------:R-:W-:Y:S01]  /*8e90*/  BSSY B1, `(.L_x_188) ;  /* 0x0000039000017945 */ /* 0x000fe20003800000 */
[----:B0-----:R-:W-:-:S13]  /*8ea0*/  ISETP.LT.OR P6, PT, R4, 0x1, !P6 ;  /* 0x000000010400780c */ /* 0x001fda00077c1670 */
[----:B------:R-:W-:Y:S05]  /*8eb0*/  @P6 BRA `(.L_x_189) ;  /* 0x0000000000d86947 */ /* 0x000fea0003800000 */
[----:B------:R-:W-:Y:S02]  /*8ec0*/  IMAD R21, R21, 0x2, R8 ;  /* 0x0000000215157824 */ /* 0x000fe400078e0208 */
[----:B------:R-:W-:Y:S02]  /*8ed0*/  IMAD R22, R20, 0x180, RZ ;  /* 0x0000018014167824 */ /* 0x000fe400078e02ff */
[----:B------:R-:W-:Y:S02]  /*8ee0*/  IMAD.MOV.U32 R24, RZ, RZ, RZ ;  /* 0x000000ffff187224 */ /* 0x000fe400078e00ff */
[----:B------:R-:W-:Y:S02]  /*8ef0*/  IMAD.MOV.U32 R4, RZ, RZ, R12 ;  /* 0x000000ffff047224 */ /* 0x000fe400078e000c */
[----:B------:R-:W-:Y:S02]  /*8f00*/  IMAD.MOV.U32 R5, RZ, RZ, R0 ;  /* 0x000000ffff057224 */ /* 0x000fe400078e0000 */
[----:B------:R-:W-:-:S02]  /*8f10*/  IMAD.MOV.U32 R14, RZ, RZ, R3 ;  /* 0x000000ffff0e7224 */ /* 0x000fc400078e0003 */
[----:B------:R-:W-:-:S07]  /*8f20*/  IMAD R21, R21, 0x18, RZ ;  /* 0x0000001815157824 */ /* 0x000fce00078e02ff */
.L_x_192:
[----:B------:R-:W0:Y:S01]  /*8f30*/  S2R R20, SR_CgaCtaId ;  /* 0x0000000000147919 */ /* 0x000e220000008800 */
[----:B------:R-:W-:Y:S02]  /*8f40*/  MOV R7, 0x400 ;  /* 0x0000040000077802 */ /* 0x000fe40000000f00 */
[----:B------:R-:W-:-:S13]  /*8f50*/  LOP3.LUT P1, RZ, R18, 0x7f, RZ, 0xc0, !PT ;  /* 0x0000007f12ff7812 */ /* 0x000fda000782c0ff */
[----:B------:R-:W1:Y:S01]  /*8f60*/  @!P1 LDC R15, c[0x0][0x500] ;  /* 0x00014000ff0f9b82 */ /* 0x000e620000000800 */
[----:B0-----:R-:W-:Y:S02]  /*8f70*/  LEA R23, R20, R7, 0x18 ;  /* 0x0000000714177211 */ /* 0x001fe400078ec0ff */
[----:B------:R-:W-:-:S03]  /*8f80*/  SHF.L.U32 R7, R5, 0x1f, RZ ;  /* 0x0000001f05077819 */ /* 0x000fc600000006ff */
[----:B------:R-:W-:-:S04]  /*8f90*/  IMAD R20, R14, 0x8, R23 ;  /* 0x000000080e147824 */ /* 0x000fc800078e0217 */
[----:B------:R-:W0:Y:S02]  /*8fa0*/  SYNCS.PHASECHK.TRANS64.TRYWAIT P0, [R20+URZ+0x20], R7 ;  /* 0x00002007140075a7 */ /* 0x000e24000800017f */
[----:B01----:R-:W-:Y:S05]  /*8fb0*/  @!P0 BRA `(.L_x_190) ;  /* 0x0000000c00788947 */ /* 0x003fea0003800000 */
.L_x_209:
[----:B0-----:R-:W-:Y:S01]  /*8fc0*/  PRMT R7, R13, 0x9910, RZ ;  /* 0x000099100d077816 */ /* 0x001fe200000000ff */
[----:B------:R0:W-:Y:S03]  /*8fd0*/  @!P1 SYNCS.ARRIVE.TRANS64 RZ, [R20+URZ], R15 ;  /* 0x0000000f14ff99a7 */ /* 0x0001e6000800003f */
[----:B------:R-:W-:-:S13]  /*8fe0*/  ISETP.NE.AND P0, PT, R7, 0x2, PT ;  /* 0x000000020700780c */ /* 0x000fda0003f05270 */
[----:B0-----:R-:W-:Y:S05]  /*8ff0*/  @P0 BRA `(.L_x_191) ;  /* 0x0000000000040947 */ /* 0x001fea0003800000 */
[----:B------:R-:W-:Y:S01]  /*9000*/  BPT.TRAP 0x1 ;  /* 0x000000040000795c */ /* 0x000fe20000300000 */
.L_x_191:
[----:B------:R-:W-:Y:S01]  /*9010*/  IMAD R7, R14, 0xc000, R23 ;  /* 0x0000c0000e077824 */ /* 0x000fe200078e0217 */
[----:B------:R-:W-:Y:S01]  /*9020*/  R2UR UR19, R23 ;  /* 0x00000000171372ca */ /* 0x000fe200000e0000 */
[----:B------:R-:W-:Y:S01]  /*9030*/  VIADD R4, R4, 0xffffffff ;  /* 0xffffffff04047836 */ /* 0x000fe20000000000 */
[----:B------:R-:W-:Y:S01]  /*9040*/  R2UR UR9, R20 ;  /* 0x00000000140972ca */ /* 0x000fe200000e0000 */
[----:B------:R-:W-:Y:S01]  /*9050*/  UIADD3 UR6, UP0, UR24, 0xf0, URZ ;  /* 0x000000f018067890 */ /* 0x000fe2000ff1e03f */
[----:B------:R-:W-:Y:S01]  /*9060*/  R2UR UR5, R7 ;  /* 0x00000000070572ca */ /* 0x000fe200000e0000 */
[----:B------:R-:W-:Y:S01]  /*9070*/  IMAD R7, R14, 0x1800, R11 ;  /* 0x000018000e077824 */ /* 0x000fe200078e020b */
[----:B------:R-:W-:Y:S01]  /*9080*/  R2UR UR11, R22 ;  /* 0x00000000160b72ca */ /* 0x000fe200000e0000 */
[----:B------:R-:W-:Y:S01]  /*9090*/  UIADD3 UR26, UP1, UR24, 0x1f0, URZ ;  /* 0x000001f0181a7890 */ /* 0x000fe2000ff3e03f */
[----:B------:R-:W-:Y:S01]  /*90a0*/  R2UR UR10, R24 ;  /* 0x00000000180a72ca */ /* 0x000fe200000e0000 */
[----:B------:R-:W-:Y:S01]  /*90b0*/  UIADD3.X UR7, URZ, UR25, URZ, UP0, !UPT ;  /* 0x000000193f077290 */ /* 0x000fe200087fe43f */
[----:B------:R-:W-:Y:S01]  /*90c0*/  R2UR UR8, R7 ;  /* 0x00000000070872ca */ /* 0x000fe200000e0000 */
[----:B------:R-:W-:Y:S01]  /*90d0*/  VIADD R14, R14, 0x1 ;  /* 0x000000010e0e7836 */ /* 0x000fe20000000000 */
[----:B------:R-:W-:Y:S01]  /*90e0*/  R2UR UR12, R6 ;  /* 0x00000000060c72ca */ /* 0x000fe200000e0000 */
[----:B------:R-:W-:Y:S01]  /*90f0*/  UIADD3.X UR27, URZ, UR25, URZ, UP1, !UPT ;  /* 0x000000193f1b7290 */ /* 0x000fe20008ffe43f */
[----:B------:R-:W-:Y:S01]  /*9100*/  R2UR UR20, R21 ;  /* 0x00000000151472ca */ /* 0x000fe200000e0000 */
[----:B------:R-:W-:Y:S01]  /*9110*/  UMOV UR14, 0x0 ;  /* 0x00000000000e7882 */ /* 0x000fe20000000000 */
[----:B------:R-:W-:Y:S01]  /*9120*/  ISETP.GT.AND P1, PT, R4, 0x1, PT ;  /* 0x000000010400780c */ /* 0x000fe20003f24270 */
[----:B------:R-:W-:Y:S01]  /*9130*/  UIADD3 UR16, UR5, 0x100, URZ ;  /* 0x0000010005107890 */ /* 0x000fe2000fffe03f */
[----:B------:R-:W-:Y:S01]  /*9140*/  ISETP.NE.AND P0, PT, R14, 0x4, PT ;  /* 0x000000040e00780c */ /* 0x000fe20003f05270 */
[----:B------:R-:W-:Y:S01]  /*9150*/  UMOV UR15, 0x10000000 ;  /* 0x10000000000f7882 */ /* 0x000fe20000000000 */
[----:B------:R-:W-:Y:S01]  /*9160*/  UMOV UR21, 0x30000 ;  /* 0x0003000000157882 */ /* 0x000fe20000000000 */
[----:B------:R-:W-:Y:S01]  /*9170*/  VIADD R24, R24, 0x80 ;  /* 0x0000008018187836 */ /* 0x000fe20000000000 */
[----:B------:R-:W-:Y:S01]  /*9180*/  SEL R20, RZ, 0x1, P0 ;  /* 0x00000001ff147807 */ /* 0x000fe20000000000 */
[----:B------:R-:W-:Y:S01]  /*9190*/  UIADD3 UR5, UR19, UR8, URZ ;  /* 0x0000000813057290 */ /* 0x000fe2000fffe03f */
[----:B------:R-:W-:-:S02]  /*91a0*/  SEL R14, R14, RZ, P0 ;  /* 0x000000ff0e0e7207 */ /* 0x000fc40000000000 */
[----:B------:R-:W-:Y:S01]  /*91b0*/  UMOV UR8, UR16 ;  /* 0x0000001000087c82 */ /* 0x000fe20008000000 */
[----:B------:R-:W-:Y:S01]  /*91c0*/  LOP3.LUT R5, R5, R20, RZ, 0x3c, !PT ;  /* 0x0000001405057212 */ /* 0x000fe200078e3cff */
[----:B------:R0:W-:Y:S02]  /*91d0*/  UTMALDG.3D [UR8], [UR6], desc[UR14] ;  /* 0x00000e08060075b4 */ /* 0x0001e40008011000 */
[----:B0-----:R-:W-:Y:S01]  /*91e0*/  UMOV UR11, UR20 ;  /* 0x00000014000b7c82 */ /* 0x001fe20008000000 */
[----:B------:R-:W-:Y:S02]  /*91f0*/  UMOV UR8, UR5 ;  /* 0x0000000500087c82 */ /* 0x000fe40008000000 */
[----:B------:R0:W-:Y:S02]  /*9200*/  UTMALDG.3D.MULTICAST [UR8], [UR26], UR21, desc[UR14] ;  /* 0x00000e081a0073b4 */ /* 0x0001e40008011815 */
[----:B0-----:R-:W-:Y:S05]  /*9210*/  @P1 BRA `(.L_x_192) ;  /* 0xfffffffc00441947 */ /* 0x001fea000383ffff */
.L_x_189:
[----:B------:R-:W-:Y:S05]  /*9220*/  BSYNC B1 ;  /* 0x0000000000017941 */ /* 0x000fea0003800000 */
.L_x_188:
[----:B------:R-:W-:Y:S01]  /*9230*/  LOP3.LUT P1, RZ, R9, 0xff, RZ, 0xc0, !PT ;  /* 0x000000ff09ff7812 */ /* 0x000fe2000782c0ff */
[----:B------:R-:W-:Y:S01]  /*9240*/  IMAD.IADD R3, R10, 0x1, R3 ;  /* 0x000000010a037824 */ /* 0x000fe200078e0203 */
[----:B------:R-:W-:Y:S01]  /*9250*/  IADD3 R16, P2, R16, UR22, RZ ;  /* 0x0000001610107c10 */ /* 0x000fe2000ff5e0ff */
[----:B------:R-:W-:Y:S01]  /*9260*/  ULDC.64 UR6, c[0x0][0x650] ;  /* 0x0001940000067ab9 */ /* 0x000fe20000000a00 */
[----:B------:R-:W-:Y:S01]  /*9270*/  BSSY B1, `(.L_x_193) ;  /* 0x000006d000017945 */ /* 0x000fe20003800000 */
[----:B------:R-:W-:Y:S01]  /*9280*/  IMAD.MOV.U32 R20, RZ, RZ, -0x1 ;  /* 0xffffffffff147424 */ /* 0x000fe200078e00ff */
[----:B------:R-:W-:Y:S01]  /*9290*/  ISETP.GT.U32.AND P0, PT, R3, 0x3, PT ;  /* 0x000000030300780c */ /* 0x000fe20003f04070 */
[----:B------:R-:W-:Y:S01]  /*92a0*/  IMAD.MOV.U32 R21, RZ, RZ, -0x1 ;  /* 0xffffffffff157424 */ /* 0x000fe200078e00ff */
[----:B------:R-:W-:Y:S02]  /*92b0*/  SHF.R.U32.HI R4, RZ, 0x2, R3 ;  /* 0x00000002ff047819 */ /* 0x000fe40000011603 */
[----:B------:R-:W-:-:S02]  /*92c0*/  ISETP.LT.U32.AND P0, PT, R10, 0x4, P0 ;  /* 0x000000040a00780c */ /* 0x000fc40000701070 */
[----:B------:R-:W-:Y:S01]  /*92d0*/  IADD3.X R17, R17, UR13, RZ, P2, !PT ;  /* 0x0000000d11117c10 */ /* 0x000fe200097fe4ff */
[----:B------:R-:W0:Y:S01]  /*92e0*/  @P1 S2R R6, SR_CgaCtaId ;  /* 0x0000000000061919 */ /* 0x000e220000008800 */
[----:B------:R-:W-:Y:S02]  /*92f0*/  @P1 MOV R5, 0x400 ;  /* 0x0000040000051802 */ /* 0x000fe40000000f00 */
[----:B------:R-:W-:Y:S02]  /*9300*/  ISETP.GE.U32.AND P2, PT, R16, UR6, PT ;  /* 0x0000000610007c0c */ /* 0x000fe4000bf46070 */
[----:B------:R-:W-:Y:S02]  /*9310*/  LOP3.LUT R4, R4, 0x1, RZ, 0xc0, !PT ;  /* 0x0000000104047812 */ /* 0x000fe400078ec0ff */
[----:B------:R-:W-:Y:S02]  /*9320*/  LOP3.LUT R3, R3, 0x3, RZ, 0xc0, !PT ;  /* 0x0000000303037812 */ /* 0x000fe400078ec0ff */
[----:B------:R-:W-:-:S02]  /*9330*/  PRMT R9, RZ, 0x7610, R9 ;  /* 0x00007610ff097816 */ /* 0x000fc40000000009 */
[----:B0-----:R-:W-:Y:S01]  /*9340*/  @P1 LEA R5, R6, R5, 0x18 ;  /* 0x0000000506051211 */ /* 0x001fe200078ec0ff */
[----:B------:R-:W-:-:S03]  /*9350*/  IMAD.MOV.U32 R6, RZ, RZ, -0x1 ;  /* 0xffffffffff067424 */ /* 0x000fc600078e00ff */
[----:B------:R0:W-:Y:S01]  /*9360*/  @P1 SYNCS.ARRIVE.TRANS64.A1T0 RZ, [R5+URZ+0x58], RZ ;  /* 0x000058ff05ff19a7 */ /* 0x0001e2000810003f */
[----:B------:R-:W-:-:S04]  /*9370*/  ISETP.NE.U32.AND P1, PT, R4, 0x1, PT ;  /* 0x000000010400780c */ /* 0x000fc80003f25070 */
[----:B------:R-:W-:Y:S02]  /*9380*/  ISETP.GT.U32.AND P1, PT, R10, 0x3, !P1 ;  /* 0x000000030a00780c */ /* 0x000fe40004f24070 */
[----:B0-----:R-:W-:Y:S02]  /*9390*/  SEL R5, RZ, 0x1, !P0 ;  /* 0x00000001ff057807 */ /* 0x001fe40004000000 */
[----:B------:R-:W-:Y:S02]  /*93a0*/  ISETP.GE.U32.AND.EX P0, PT, R17, UR7, PT, P2 ;  /* 0x0000000711007c0c */ /* 0x000fe4000bf06120 */
[----:B------:R-:W-:-:S04]  /*93b0*/  SEL R4, RZ, 0x1, !P1 ;  /* 0x00000001ff047807 */ /* 0x000fc80004800000 */
[----:B------:R-:W-:Y:S02]  /*93c0*/  LOP3.LUT R0, R4, R0, R5, 0x96, !PT ;  /* 0x0000000004007212 */ /* 0x000fe400078e9605 */
[----:B------:R-:W-:-:S05]  /*93d0*/  PRMT R4, RZ, 0x7610, R4 ;  /* 0x00007610ff047816 */ /* 0x000fca0000000004 */
[----:B------:R-:W-:Y:S05]  /*93e0*/  @P0 BRA `(.L_x_194) ;  /* 0x0000000400540947 */ /* 0x000fea0003800000 */
[----:B------:R-:W0:Y:S01]  /*93f0*/  S2R R15, SR_CTAID.X ;  /* 0x00000000000f7919 */ /* 0x000e220000002500 */
[----:B------:R-:W-:Y:S01]  /*9400*/  ULDC.64 UR6, c[0x0][0x628] ;  /* 0x00018a0000067ab9 */ /* 0x000fe20000000a00 */
[----:B------:R-:W-:Y:S01]  /*9410*/  ULDC UR8, c[0x0][0x630] ;  /* 0x00018c0000087ab9 */ /* 0x000fe20000000800 */
[----:B------:R-:W-:Y:S01]  /*9420*/  ISETP.NE.U32.AND P0, PT, RZ, UR6, PT ;  /* 0x00000006ff007c0c */ /* 0x000fe2000bf05070 */
[----:B------:R-:W1:Y:S01]  /*9430*/  S2R R20, SR_CTAID.Y ;  /* 0x0000000000147919 */ /* 0x000e620000002600 */
[----:B------:R-:W-:Y:S01]  /*9440*/  ULDC UR9, c[0x0][0x150] ;  /* 0x0000540000097ab9 */ /* 0x000fe20000000800 */
[----:B------:R-:W-:Y:S01]  /*9450*/  IMAD.MOV.U32 R4, RZ, RZ, R16 ;  /* 0x000000ffff047224 */ /* 0x000fe200078e0010 */
[----:B------:R-:W-:Y:S01]  /*9460*/  ISETP.NE.AND.EX P0, PT, RZ, UR7, PT, P0 ;  /* 0x00000007ff007c0c */ /* 0x000fe2000bf05300 */
[----:B------:R-:W-:Y:S01]  /*9470*/  IMAD.MOV.U32 R5, RZ, RZ, R17 ;  /* 0x000000ffff057224 */ /* 0x000fe200078e0011 */
[----:B0-----:R-:W-:-:S11]  /*9480*/  I2FP.F32.U32 R22, R15 ;  /* 0x0000000f00167245 */ /* 0x001fd60000201000 */
[----:B------:R-:W-:Y:S05]  /*9490*/  @!P0 BRA `(.L_x_195) ;  /* 0x0000000000288947 */ /* 0x000fea0003800000 */
[----:B------:R-:W-:Y:S02]  /*94a0*/  ULDC UR5, c[0x0][0x634] ;  /* 0x00018d0000057ab9 */ /* 0x000fe40000000800 */
[----:B------:R-:W-:-:S05]  /*94b0*/  IADD3 R5, P0, R16, UR5, RZ ;  /* 0x0000000510057c10 */ /* 0x000fca000ff1e0ff */
[----:B------:R-:W-:-:S04]  /*94c0*/  IMAD.X R21, RZ, RZ, R17, P0 ;  /* 0x000000ffff157224 */ /* 0x000fc800000e0611 */
[----:B------:R-:W-:-:S04]  /*94d0*/  IMAD.WIDE.U32 R6, R21, UR6, RZ ;  /* 0x0000000615067c25 */ /* 0x000fc8000f8e00ff */
[----:B------:R-:W-:-:S04]  /*94e0*/  IMAD.WIDE.U32 R6, P0, R5, UR7, R6 ;  /* 0x0000000705067c25 */ /* 0x000fc8000f800006 */
[----:B------:R-:W-:-:S04]  /*94f0*/  IMAD.WIDE.U32 R4, R5, UR6, RZ ;  /* 0x0000000605047c25 */ /* 0x000fc8000f8e00ff */
[----:B------:R-:W-:Y:S01]  /*9500*/  IMAD.MOV.U32 R4, RZ, RZ, R7 ;  /* 0x000000ffff047224 */ /* 0x000fe200078e0007 */
[----:B------:R-:W-:Y:S01]  /*9510*/  IADD3 RZ, P1, R5, R6, RZ ;  /* 0x0000000605ff7210 */ /* 0x000fe20007f3e0ff */
[----:B------:R-:W-:-:S04]  /*9520*/  IMAD.X R5, RZ, RZ, RZ, P0 ;  /* 0x000000ffff057224 */ /* 0x000fc800000e06ff */
[----:B------:R-:W-:-:S08]  /*9530*/  IMAD.WIDE.U32.X R4, R21, UR7, R4, P1 ;  /* 0x0000000715047c25 */ /* 0x000fd000088e0404 */
.L_x_195:
[--C-:B------:R-:W-:Y:S01]  /*9540*/  SHF.R.U64 R14, R4, UR8, R5.reuse ;  /* 0x00000008040e7c19 */ /* 0x100fe20008001205 */
[----:B------:R-:W-:Y:S01]  /*9550*/  FMUL R22, R22, UR9 ;  /* 0x0000000916167c20 */ /* 0x000fe20008400000 */
[----:B------:R-:W-:Y:S01]  /*9560*/  SHF.R.U32.HI R4, RZ, UR8, R5 ;  /* 0x00000008ff047c19 */ /* 0x000fe20008011605 */
[----:B------:R-:W0:Y:S01]  /*9570*/  LDC R6, c[0x0][0x144] ;  /* 0x00005100ff067b82 */ /* 0x000e220000000800 */
[----:B------:R-:W-:Y:S01]  /*9580*/  IADD3 R5, P0, RZ, -R14, RZ ;  /* 0x8000000eff057210 */ /* 0x000fe20007f1e0ff */
[----:B------:R-:W-:Y:S01]  /*9590*/  ULDC UR5, c[0x0][0x154] ;  /* 0x0000550000057ab9 */ /* 0x000fe20000000800 */
[----:B-1----:R-:W-:Y:S01]  /*95a0*/  I2FP.F32.U32 R7, R20 ;  /* 0x0000001400077245 */ /* 0x002fe20000201000 */
[----:B------:R-:W1:Y:S01]  /*95b0*/  F2I.U32.TRUNC.NTZ R22, R22 ;  /* 0x0000001600167305 */ /* 0x000e62000020f000 */
[----:B------:R-:W-:Y:S01]  /*95c0*/  ULDC.64 UR6, c[0x0][0x620] ;  /* 0x0001880000067ab9 */ /* 0x000fe20000000a00 */
[----:B------:R-:W-:Y:S01]  /*95d0*/  IMAD.X R4, RZ, RZ, ~R4, P0 ;  /* 0x000000ffff047224 */ /* 0x000fe200000e0e04 */
[----:B------:R-:W-:Y:S01]  /*95e0*/  ISETP.NE.AND P2, PT, R2, 0x1, PT ;  /* 0x000000010200780c */ /* 0x000fe20003f45270 */
[----:B------:R-:W-:Y:S01]  /*95f0*/  FMUL R23, R7, UR5 ;  /* 0x0000000507177c20 */ /* 0x000fe20008400000 */
[----:B------:R-:W2:Y:S01]  /*9600*/  LDC R25, c[0x0][0x148] ;  /* 0x00005200ff197b82 */ /* 0x000ea20000000800 */
[----:B------:R-:W-:Y:S01]  /*9610*/  IMAD R4, R4, UR6, RZ ;  /* 0x0000000604047c24 */ /* 0x000fe2000f8e02ff */
[----:B------:R-:W-:-:S03]  /*9620*/  ULDC UR5, c[0x0][0x618] ;  /* 0x0001860000057ab9 */ /* 0x000fc60000000800 */
[----:B------:R-:W3:Y:S01]  /*9630*/  F2I.U32.TRUNC.NTZ R23, R23 ;  /* 0x0000001700177305 */ /* 0x000ee2000020f000 */
[C---:B------:R-:W-:Y:S02]  /*9640*/  IMAD R7, R5.reuse, UR7, R4 ;  /* 0x0000000705077c24 */ /* 0x040fe4000f8e0204 */
[----:B------:R-:W-:Y:S01]  /*9650*/  IMAD.WIDE.U32 R4, R5, UR6, R16 ;  /* 0x0000000605047c25 */ /* 0x000fe2000f8e0010 */
[----:B------:R-:W-:Y:S02]  /*9660*/  ULDC.64 UR6, c[0x0][0x640] ;  /* 0x0001900000067ab9 */ /* 0x000fe40000000a00 */
[----:B------:R-:W-:Y:S01]  /*9670*/  ISETP.NE.U32.AND P0, PT, RZ, UR6, PT ;  /* 0x00000006ff007c0c */ /* 0x000fe2000bf05070 */
[----:B------:R-:W-:Y:S02]  /*9680*/  IMAD.IADD R5, R5, 0x1, R7 ;  /* 0x0000000105057824 */ /* 0x000fe400078e0207 */
[----:B-1----:R-:W-:Y:S01]  /*9690*/  IMAD.MOV R22, RZ, RZ, -R22 ;  /* 0x000000ffff167224 */ /* 0x002fe200078e0a16 */
[----:B------:R-:W-:-:S02]  /*96a0*/  ISETP.NE.AND.EX P0, PT, RZ, UR7, PT, P0 ;  /* 0x00000007ff007c0c */ /* 0x000fc4000bf05300 */
[----:B------:R-:W-:Y:S01]  /*96b0*/  SHF.R.U64 R21, R4, UR5, R5 ;  /* 0x0000000504157c19 */ /* 0x000fe20008001205 */
[----:B0-----:R-:W-:Y:S01]  /*96c0*/  IMAD R15, R6, R22, R15 ;  /* 0x00000016060f7224 */ /* 0x001fe200078e020f */
[----:B------:R-:W-:Y:S01]  /*96d0*/  SHF.R.U32.HI R4, RZ, UR5, R5 ;  /* 0x00000005ff047c19 */ /* 0x000fe20008011605 */
[----:B------:R-:W-:Y:S01]  /*96e0*/  ULDC UR5, c[0x0][0x608] ;  /* 0x0001820000057ab9 */ /* 0x000fe20000000800 */
[----:B---3--:R-:W-:Y:S02]  /*96f0*/  IMAD.MOV R6, RZ, RZ, -R23 ;  /* 0x000000ffff067224 */ /* 0x008fe400078e0a17 */
[--C-:B------:R-:W-:Y:S02]  /*9700*/  SHF.R.U64 R22, R21, UR5, R4.reuse ;  /* 0x0000000515167c19 */ /* 0x100fe40008001204 */
[----:B------:R-:W-:Y:S01]  /*9710*/  SHF.R.U32.HI R5, RZ, UR5, R4 ;  /* 0x00000005ff057c19 */ /* 0x000fe20008011604 */
[----:B------:R-:W-:Y:S01]  /*9720*/  ULDC UR5, c[0x0][0x658] ;  /* 0x0001960000057ab9 */ /* 0x000fe20000000800 */
[----:B--2---:R-:W-:-:S02]  /*9730*/  @P2 IMAD R15, R25, R6, R20 ;  /* 0x00000006190f2224 */ /* 0x004fc400078e0214 */
[--C-:B------:R-:W-:Y:S02]  /*9740*/  SHF.R.U64 R20, R22, UR5, R5.reuse ;  /* 0x0000000516147c19 */ /* 0x100fe40008001205 */
[----:B------:R-:W-:-:S03]  /*9750*/  SHF.R.U32.HI R23, RZ, UR5, R5 ;  /* 0x00000005ff177c19 */ /* 0x000fc60008011605 */
[----:B------:R-:W-:Y:S02]  /*9760*/  IMAD.MOV.U32 R6, RZ, RZ, R20 ;  /* 0x000000ffff067224 */ /* 0x000fe400078e0014 */
[----:B------:R-:W-:Y:S01]  /*9770*/  IMAD.MOV.U32 R5, RZ, RZ, R23 ;  /* 0x000000ffff057224 */ /* 0x000fe200078e0017 */
[----:B------:R-:W-:Y:S06]  /*9780*/  @!P0 BRA `(.L_x_196) ;  /* 0x00000000002c8947 */ /* 0x000fec0003800000 */
        /* <DEDUP_REMOVED lines=9> */
[----:B------:R-:W-:-:S04]  /*9820*/  IMAD.WIDE.U32.X R4, R23, UR7, R4, P1 ;  /* 0x0000000717047c25 */ /* 0x000fc800088e0404 */
[----:B------:R-:W-:-:S07]  /*9830*/  IMAD.MOV.U32 R6, RZ, RZ, R4 ;  /* 0x000000ffff067224 */ /* 0x000fce00078e0004 */
.L_x_196:
[----:B------:R-:W-:Y:S01]  /*9840*/  ULDC UR5, c[0x0][0x648] ;  /* 0x0001920000057ab9 */ /* 0x000fe20000000800 */
[----:B------:R-:W-:Y:S01]  /*9850*/  LOP3.LUT R4, R22, UR17, RZ, 0xc0, !PT ;  /* 0x0000001116047c12 */ /* 0x000fe2000f8ec0ff */
[----:B------:R-:W-:Y:S01]  /*9860*/  ULDC UR6, c[0x0][0x610] ;  /* 0x0001840000067ab9 */ /* 0x000fe20000000800 */
[----:B------:R-:W-:Y:S01]  /*9870*/  SHF.R.U64 R5, R6, UR5, R5 ;  /* 0x0000000506057c19 */ /* 0x000fe20008001205 */
[----:B------:R-:W-:Y:S01]  /*9880*/  ULDC UR5, c[0x0][0x638] ;  /* 0x00018e0000057ab9 */ /* 0x000fe20000000800 */
[----:B------:R-:W-:Y:S01]  /*9890*/  LOP3.LUT R21, R21, UR4, RZ, 0xc0, !PT ;  /* 0x0000000415157c12 */ /* 0x000fe2000f8ec0ff */
[----:B------:R-:W-:Y:S02]  /*98a0*/  IMAD.MOV.U32 R6, RZ, RZ, R14 ;  /* 0x000000ffff067224 */ /* 0x000fe400078e000e */
[----:B------:R-:W-:Y:S02]  /*98b0*/  IMAD.MOV R7, RZ, RZ, -R5 ;  /* 0x000000ffff077224 */ /* 0x000fe400078e0a05 */
[----:B------:R-:W-:-:S02]  /*98c0*/  IMAD R4, R5, UR18, R4 ;  /* 0x0000001205047c24 */ /* 0x000fc4000f8e0204 */
[----:B------:R-:W-:Y:S01]  /*98d0*/  IMAD R20, R7, UR5, R20 ;  /* 0x0000000507147c24 */ /* 0x000fe2000f8e0214 */
[----:B------:R-:W-:Y:S01]  /*98e0*/  ULDC UR5, c[0x0][0x600] ;  /* 0x0001800000057ab9 */ /* 0x000fe20000000800 */
[----:B------:R-:W-:Y:S02]  /*98f0*/  IMAD R15, R4, UR6, R15 ;  /* 0x00000006040f7c24 */ /* 0x000fe4000f8e020f */
[----:B------:R-:W-:Y:S02]  /*9900*/  IMAD R20, R20, UR5, R21 ;  /* 0x0000000514147c24 */ /* 0x000fe4000f8e0215 */
[----:B------:R-:W-:-:S03]  /*9910*/  IMAD.MOV.U32 R4, RZ, RZ, 0x1 ;  /* 0x00000001ff047424 */ /* 0x000fc600078e00ff */
[----:B------:R-:W-:Y:S02]  /*9920*/  SEL R21, R20, R15, !P2 ;  /* 0x0000000f14157207 */ /* 0x000fe40005000000 */
[----:B------:R-:W-:-:S07]  /*9930*/  SEL R20, R15, R20, !P2 ;  /* 0x000000140f147207 */ /* 0x000fce0005000000 */
.L_x_194:
[----:B------:R-:W-:Y:S05]  /*9940*/  BSYNC B1 ;  /* 0x0000000000017941 */ /* 0x000fea0003800000 */
.L_x_193:
[----:B------:R-:W-:-:S13]  /*9950*/  LOP3.LUT P0, RZ, R4, 0xff, RZ, 0xc0, !PT ;  /* 0x000000ff04ff7812 */ /* 0x000fda000780c0ff */
[----:B------:R-:W-:Y:S05]  /*9960*/  @P0 BRA `(.L_x_197) ;  /* 0xfffffff400380947 */ /* 0x000fea000383ffff */
[----:B------:R-:W-:Y:S05]  /*9970*/  BSYNC B0 ;  /* 0x0000000000007941 */ /* 0x000fea0003800000 */
.L_x_186:
[----:B------:R-:W-:-:S03]  /*9980*/  UMOV UR5, 0xffffffff ;  /* 0xffffffff00057882 */ /* 0x000fc60000000000 */
[----:B------:R-:W-:Y:S05]  /*9990*/  BRA.DIV UR5, `(.L_x_198) ;  /* 0x0000000605147947 */ /* 0x000fea000b800000 */
[----:B------:R-:W-:-:S13]  /*99a0*/  ELECT P6, URZ, PT ;  /* 0x00000000003f782f */ /* 0x000fda00038c0000 */
.L_x_212:
[----:B------:R-:W-:Y:S04]  /*99b0*/  BSSY B0, `(.L_x_199) ;  /* 0x000002b000007945 */ /* 0x000fe80003800000 */
[----:B------:R-:W-:Y:S05]  /*99c0*/  @!P6 BRA `(.L_x_200) ;  /* 0x0000000000a4e947 */ /* 0x000fea0003800000 */
[----:B------:R-:W-:-:S04]  /*99d0*/  LOP3.LUT R19, R19, 0x2, RZ, 0xfc, !PT ;  /* 0x0000000213137812 */ /* 0x000fc800078efcff */
[----:B------:R-:W-:-:S13]  /*99e0*/  ISETP.NE.AND P0, PT, R19, 0x3, PT ;  /* 0x000000031300780c */ /* 0x000fda0003f05270 */
[----:B------:R-:W-:Y:S05]  /*99f0*/  @!P0 BRA `(.L_x_201) ;  /* 0x0000000000048947 */ /* 0x000fea0003800000 */
[----:B------:R-:W-:Y:S01]  /*9a00*/  BPT.TRAP 0x1 ;  /* 0x000000040000795c */ /* 0x000fe20000300000 */
.L_x_201:
[----:B------:R-:W0:Y:S01]  /*9a10*/  S2R R5, SR_CgaCtaId ;  /* 0x0000000000057919 */ /* 0x000e220000008800 */
[----:B------:R-:W-:Y:S02]  /*9a20*/  MOV R2, 0x400 ;  /* 0x0000040000027802 */ /* 0x000fe40000000f00 */
[----:B------:R-:W-:Y:S02]  /*9a30*/  SHF.L.U32 R4, R0, 0x1f, RZ ;  /* 0x0000001f00047819 */ /* 0x000fe400000006ff */
[----:B0-----:R-:W-:-:S05]  /*9a40*/  LEA R2, R5, R2, 0x18 ;  /* 0x0000000205027211 */ /* 0x001fca00078ec0ff */
[----:B------:R-:W-:-:S04]  /*9a50*/  VIADD R2, R2, 0x20 ;  /* 0x0000002002027836 */ /* 0x000fc80000000000 */
[C---:B------:R-:W-:Y:S02]  /*9a60*/  IMAD R7, R3.reuse, 0x8, R2 ;  /* 0x0000000803077824 */ /* 0x040fe400078e0202 */
[----:B------:R-:W-:Y:S02]  /*9a70*/  VIADD R3, R3, 0x1 ;  /* 0x0000000103037836 */ /* 0x000fe40000000000 */
[----:B------:R-:W0:Y:S03]  /*9a80*/  SYNCS.PHASECHK.TRANS64.TRYWAIT P0, [R7+URZ], R4 ;  /* 0x00000004070075a7 */ /* 0x000e26000800017f */
[----:B------:R-:W-:-:S04]  /*9a90*/  ISETP.NE.AND P1, PT, R3, 0x4, PT ;  /* 0x000000040300780c */ /* 0x000fc80003f25270 */
[----:B------:R-:W-:Y:S02]  /*9aa0*/  SEL R5, RZ, 0x1, P1 ;  /* 0x00000001ff057807 */ /* 0x000fe40000800000 */
[----:B------:R-:W-:Y:S02]  /*9ab0*/  SEL R3, R3, RZ, P1 ;  /* 0x000000ff03037207 */ /* 0x000fe40000800000 */
[----:B------:R-:W-:-:S03]  /*9ac0*/  LOP3.LUT R6, R0, R5, RZ, 0x3c, !PT ;  /* 0x0000000500067212 */ /* 0x000fc600078e3cff */
[----:B------:R-:W-:Y:S01]  /*9ad0*/  IMAD R8, R3, 0x8, R2 ;  /* 0x0000000803087824 */ /* 0x000fe200078e0202 */
[----:B------:R-:W-:Y:S01]  /*9ae0*/  SHF.L.U32 R5, R6, 0x1f, RZ ;  /* 0x0000001f06057819 */ /* 0x000fe200000006ff */
[----:B0-----:R-:W-:Y:S06]  /*9af0*/  @!P0 BRA `(.L_x_202) ;  /* 0x0000000000dc8947 */ /* 0x001fec0003800000 */
.L_x_213:
[----:B------:R-:W1:Y:S01]  /*9b00*/  SYNCS.PHASECHK.TRANS64.TRYWAIT P0, [R8+URZ], R5 ;  /* 0x00000005080075a7 */ /* 0x000e62000800017f */
[----:B------:R-:W-:-:S05]  /*9b10*/  VIADD R0, R3, 0x1 ;  /* 0x0000000103007836 */ /* 0x000fca0000000000 */
[----:B------:R-:W-:-:S04]  /*9b20*/  ISETP.NE.AND P1, PT, R0, 0x4, PT ;  /* 0x000000040000780c */ /* 0x000fc80003f25270 */
[----:B------:R-:W-:Y:S02]  /*9b30*/  SEL R3, RZ, 0x1, P1 ;  /* 0x00000001ff037807 */ /* 0x000fe40000800000 */
[----:B0-----:R-:W-:Y:S02]  /*9b40*/  SEL R7, R0, RZ, P1 ;  /* 0x000000ff00077207 */ /* 0x001fe40000800000 */
[----:B------:R-:W-:-:S03]  /*9b50*/  LOP3.LUT R9, R6, R3, RZ, 0x3c, !PT ;  /* 0x0000000306097212 */ /* 0x000fc600078e3cff */
[----:B------:R-:W-:Y:S01]  /*9b60*/  IMAD R11, R7, 0x8, R2 ;  /* 0x00000008070b7824 */ /* 0x000fe200078e0202 */
[----:B------:R-:W-:Y:S01]  /*9b70*/  SHF.L.U32 R6, R9, 0x1f, RZ ;  /* 0x0000001f09067819 */ /* 0x000fe200000006ff */
[----:B-1----:R-:W-:Y:S06]  /*9b80*/  @!P0 BRA `(.L_x_203) ;  /* 0x0000000000cc8947 */ /* 0x002fec0003800000 */
.L_x_214:
[----:B------:R-:W1:Y:S01]  /*9b90*/  SYNCS.PHASECHK.TRANS64.TRYWAIT P0, [R11+URZ], R6 ;  /* 0x000000060b0075a7 */ /* 0x000e62000800017f */
[----:B------:R-:W-:-:S05]  /*9ba0*/  VIADD R0, R7, 0x1 ;  /* 0x0000000107007836 */ /* 0x000fca0000000000 */
[----:B------:R-:W-:-:S04]  /*9bb0*/  ISETP.NE.AND P1, PT, R0, 0x4, PT ;  /* 0x000000040000780c */ /* 0x000fc80003f25270 */
[----:B------:R-:W-:Y:S02]  /*9bc0*/  SEL R4, RZ, 0x1, P1 ;  /* 0x00000001ff047807 */ /* 0x000fe40000800000 */
[----:B------:R-:W-:Y:S02]  /*9bd0*/  SEL R3, R0, RZ, P1 ;  /* 0x000000ff00037207 */ /* 0x000fe40000800000 */
[----:B------:R-:W-:Y:S01]  /*9be0*/  LOP3.LUT R0, R9, R4, RZ, 0x3c, !PT ;  /* 0x0000000409007212 */ /* 0x000fe200078e3cff */
[----:B-1----:R-:W-:Y:S06]  /*9bf0*/  @!P0 BRA `(.L_x_204) ;  /* 0x0000000000c48947 */ /* 0x002fec0003800000 */
.L_x_215:
[----:B------:R-:W-:Y:S01]  /*9c00*/  IMAD R3, R3, 0x8, R2 ;  /* 0x0000000803037824 */ /* 0x000fe200078e0202 */
[----:B------:R-:W-:-:S07]  /*9c10*/  SHF.L.U32 R0, R0, 0x1f, RZ ;  /* 0x0000001f00007819 */ /* 0x000fce00000006ff */
.L_x_205:
[----:B--2---:R2:W3:Y:S02]  /*9c20*/  SYNCS.PHASECHK.TRANS64.TRYWAIT P0, [R3+URZ], R0 ;  /* 0x00000000030075a7 */ /* 0x0044e4000800017f */
[----:B---3--:R-:W-:Y:S05]  /*9c30*/  @!P0 NANOSLEEP.SYNCS 0x989680 ;  /* 0x009896800000895d */ /* 0x008fea0003900000 */
[----:B------:R-:W3:Y:S02]  /*9c40*/  @!P0 SYNCS.PHASECHK.TRANS64 P0, [R3+URZ], R0 ;  /* 0x00000000030085a7 */ /* 0x000ee4000800007f */
[----:B---3--:R-:W-:Y:S05]  /*9c50*/  @!P0 BRA `(.L_x_205) ;  /* 0xfffffffc00f08947 */ /* 0x008fea000383ffff */
.L_x_200:
[----:B------:R-:W-:Y:S05]  /*9c60*/  BSYNC B0 ;  /* 0x0000000000007941 */ /* 0x000fea0003800000 */
.L_x_199:
[----:B------:R-:W-:Y:S05]  /*9c70*/  EXIT ;  /* 0x000000000000794d */ /* 0x000fea0003800000 */
.L_x_21:
[----:B-1----:R1:W2:Y:S02]  /*9c80*/  SYNCS.PHASECHK.TRANS64.TRYWAIT P1, [R3+URZ], R0 ;  /* 0x00000000030075a7 */ /* 0x0022a4000802017f */
[----:B--2---:R-:W-:Y:S05]  /*9c90*/  @!P1 NANOSLEEP.SYNCS 0x989680 ;  /* 0x009896800000995d */ /* 0x004fea0003900000 */
[----:B------:R-:W2:Y:S02]  /*9ca0*/  @!P1 SYNCS.PHASECHK.TRANS64 P1, [R3+URZ], R0 ;  /* 0x00000000030095a7 */ /* 0x000ea4000802007f */
[----:B--2---:R-:W-:Y:S05]  /*9cb0*/  @!P1 BRA `(.L_x_21) ;  /* 0xfffffffc00f09947 */ /* 0x004fea000383ffff */
[----:B------:R-:W-:Y:S05]  /*9cc0*/  BRA `(.L_x_20) ;  /* 0xffffff7800307947 */ /* 0x000fea000383ffff */
.L_x_26:
[----:B-1----:R1:W2:Y:S02]  /*9cd0*/  SYNCS.PHASECHK.TRANS64.TRYWAIT P1, [R5+URZ], R4 ;  /* 0x00000004050075a7 */ /* 0x0022a4000802017f */
[----:B--2---:R-:W-:Y:S05]  /*9ce0*/  @!P1 NANOSLEEP.SYNCS 0x989680 ;  /* 0x009896800000995d */ /* 0x004fea0003900000 */
[----:B------:R-:W2:Y:S02]  /*9cf0*/  @!P1 SYNCS.PHASECHK.TRANS64 P1, [R5+URZ], R4 ;  /* 0x00000004050095a7 */ /* 0x000ea4000802007f */
[----:B--2---:R-:W-:Y:S05]  /*9d00*/  @!P1 BRA `(.L_x_26) ;  /* 0xfffffffc00f09947 */ /* 0x004fea000383ffff */
[----:B------:R-:W-:Y:S05]  /*9d10*/  BRA `(.L_x_25) ;  /* 0xffffff8800007947 */ /* 0x000fea000383ffff */
.L_x_187:
[----:B------:R-:W-:Y:S01]  /*9d20*/  BSSY B1, `(.L_x_206) ;  /* 0x0000006000017945 */ /* 0x000fe20003800000 */
[----:B------:R-:W-:-:S07]  /*9d30*/  IMAD.MOV.U32 R15, RZ, RZ, -0x1 ;  /* 0xffffffffff0f7424 */ /* 0x000fce00078e00ff */
[----:B------:R-:W-:Y:S05]  /*9d40*/  WARPSYNC.COLLECTIVE R15, `(.L_x_207) ;  /* 0x000000000f0c7348 */ /* 0x000fea0003c00000 */
[----:B------:R-:W-:Y:S02]  /*9d50*/  ELECT P6, UR62, PT ;  /* 0x00000000003e782f */ /* 0x000fe400038c0000 */
[----:B------:R-:W-:Y:S01]  /*9d60*/  MOV R14, UR62 ;  /* 0x0000003e000e7c02 */ /* 0x000fe20008000f00 */
[----:B------:R-:W-:Y:S10]  /*9d70*/  ENDCOLLECTIVE ;  /* 0x000000000000791b */ /* 0x000ff40003800000 */
.L_x_207:
[----:B------:R-:W-:Y:S05]  /*9d80*/  BSYNC B1 ;  /* 0x0000000000017941 */ /* 0x000fea0003800000 */
.L_x_206:
[----:B------:R-:W-:Y:S05]  /*9d90*/  BRA `(.L_x_208) ;  /* 0xfffffff000387947 */ /* 0x000fea000383ffff */
.L_x_190:
[----:B0-----:R0:W1:Y:S02]  /*9da0*/  SYNCS.PHASECHK.TRANS64.TRYWAIT P0, [R20+URZ+0x20], R7 ;  /* 0x00002007140075a7 */ /* 0x001064000800017f */
[----:B-1----:R-:W-:Y:S05]  /*9db0*/  @!P0 NANOSLEEP.SYNCS 0x989680 ;  /* 0x009896800000895d */ /* 0x002fea0003900000 */
[----:B------:R-:W1:Y:S02]  /*9dc0*/  @!P0 SYNCS.PHASECHK.TRANS64 P0, [R20+URZ+0x20], R7 ;  /* 0x00002007140085a7 */ /* 0x000e64000800007f */
[----:B-1----:R-:W-:Y:S05]  /*9dd0*/  @!P0 BRA `(.L_x_190) ;  /* 0xfffffffc00f08947 */ /* 0x002fea000383ffff */
[----:B------:R-:W-:Y:S05]  /*9de0*/  BRA `(.L_x_209) ;  /* 0xfffffff000747947 */ /* 0x000fea000383ffff */
.L_x_198:
[----:B------:R-:W-:Y:S01]  /*9df0*/  BSSY B0, `(.L_x_210) ;  /* 0x0000006000007945 */ /* 0x000fe20003800000 */
[----:B------:R-:W-:-:S07]  /*9e00*/  IMAD.MOV.U32 R15, RZ, RZ, -0x1 ;  /* 0xffffffffff0f7424 */ /* 0x000fce00078e00ff */
[----:B------:R-:W-:Y:S05]  /*9e10*/  WARPSYNC.COLLECTIVE R15, `(.L_x_211) ;  /* 0x000000000f0c7348 */ /* 0x000fea0003c00000 */
[----:B------:R-:W-:Y:S02]  /*9e20*/  ELECT P6, UR62, PT ;  /* 0x00000000003e782f */ /* 0x000fe400038c0000 */
[----:B------:R-:W-:Y:S01]  /*9e30*/  MOV R14, UR62 ;  /* 0x0000003e000e7c02 */ /* 0x000fe20008000f00 */
[----:B------:R-:W-:Y:S10]  /*9e40*/  ENDCOLLECTIVE ;  /* 0x000000000000791b */ /* 0x000ff40003800000 */
.L_x_211:
[----:B------:R-:W-:Y:S05]  /*9e50*/  BSYNC B0 ;  /* 0x0000000000007941 */ /* 0x000fea0003800000 */
.L_x_210:
[----:B------:R-:W-:Y:S05]  /*9e60*/  BRA `(.L_x_212) ;  /* 0xfffffff800d07947 */ /* 0x000fea000383ffff */
.L_x_202:
[----:B0-----:R0:W1:Y:S02]  /*9e70*/  SYNCS.PHASECHK.TRANS64.TRYWAIT P0, [R7+URZ], R4 ;  /* 0x00000004070075a7 */ /* 0x001064000800017f */
[----:B-1----:R-:W-:Y:S05]  /*9e80*/  @!P0 NANOSLEEP.SYNCS 0x989680 ;  /* 0x009896800000895d */ /* 0x002fea0003900000 */
[----:B------:R-:W1:Y:S02]  /*9e90*/  @!P0 SYNCS.PHASECHK.TRANS64 P0, [R7+URZ], R4 ;  /* 0x00000004070085a7 */ /* 0x000e64000800007f */
[----:B-1----:R-:W-:Y:S05]  /*9ea0*/  @!P0 BRA `(.L_x_202) ;  /* 0xfffffffc00f08947 */ /* 0x002fea000383ffff */
[----:B------:R-:W-:Y:S05]  /*9eb0*/  BRA `(.L_x_213) ;  /* 0xfffffffc00107947 */ /* 0x000fea000383ffff */
.L_x_203:
[----:B0-----:R0:W1:Y:S02]  /*9ec0*/  SYNCS.PHASECHK.TRANS64.TRYWAIT P0, [R8+URZ], R5 ;  /* 0x00000005080075a7 */ /* 0x001064000800017f */
[----:B-1----:R-:W-:Y:S05]  /*9ed0*/  @!P0 NANOSLEEP.SYNCS 0x989680 ;  /* 0x009896800000895d */ /* 0x002fea0003900000 */
[----:B------:R-:W1:Y:S02]  /*9ee0*/  @!P0 SYNCS.PHASECHK.TRANS64 P0, [R8+URZ], R5 ;  /* 0x00000005080085a7 */ /* 0x000e64000800007f */
[----:B-1----:R-:W-:Y:S05]  /*9ef0*/  @!P0 BRA `(.L_x_203) ;  /* 0xfffffffc00f08947 */ /* 0x002fea000383ffff */
[----:B------:R-:W-:Y:S05]  /*9f00*/  BRA `(.L_x_214) ;  /* 0xfffffffc00207947 */ /* 0x000fea000383ffff */
.L_x_204:
[----:B-1----:R1:W2:Y:S02]  /*9f10*/  SYNCS.PHASECHK.TRANS64.TRYWAIT P0, [R11+URZ], R6 ;  /* 0x000000060b0075a7 */ /* 0x0022a4000800017f */
[----:B--2---:R-:W-:Y:S05]  /*9f20*/  @!P0 NANOSLEEP.SYNCS 0x989680 ;  /* 0x009896800000895d */ /* 0x004fea0003900000 */
[----:B------:R-:W2:Y:S02]  /*9f30*/  @!P0 SYNCS.PHASECHK.TRANS64 P0, [R11+URZ], R6 ;  /* 0x000000060b0085a7 */ /* 0x000ea4000800007f */
[----:B--2---:R-:W-:Y:S05]  /*9f40*/  @!P0 BRA `(.L_x_204) ;  /* 0xfffffffc00f08947 */ /* 0x004fea000383ffff */
[----:B------:R-:W-:Y:S05]  /*9f50*/  BRA `(.L_x_215) ;  /* 0xfffffffc00287947 */ /* 0x000fea000383ffff */
.L_x_216:
[----:B------:R-:W-:-:S00]  /*9f60*/  BRA `(.L_x_216) ;  /* 0xfffffffc00fc7947 */ /* 0x000fc0000383ffff */
[----:B------:R-:W-:-:S00]  /*9f70*/  NOP ;  /* 0x0000000000007918 */ /* 0x000fc00000000000 */
        /* <DEDUP_REMOVED lines=8> */
.L_x_217:


//--------------------- .nv.global.init           --------------------------
	.section	.nv.global.init,"aw",@progbits
.nv.global.init:
	.type		$str$22,@object
	.size		$str$22,($str$23 - $str$22)
$str$22:
        /*0000*/ 	.byte	0x6b, 0x5f, 0x74, 0x69, 0x6c, 0x65, 0x5f, 0x63, 0x6f, 0x75, 0x6e, 0x74, 0x20, 0x3e, 0x3d, 0x20
        /*0010*/ 	.byte	0x31, 0x00
	.type		$str$23,@object
	.size		$str$23,(__unnamed_1 - $str$23)
$str$23:
        /*0012*/ 	.byte	0x2f, 0x74, 0x6d, 0x70, 0x2f, 0x63, 0x75, 0x74, 0x6c, 0x61, 0x73, 0x73, 0x5f, 0x73, 0x77, 0x65
        /*0022*/ 	.byte	0x65, 0x70, 0x5f, 0x73, 0x72, 0x63, 0x2f, 0x69, 0x6e, 0x63, 0x6c, 0x75, 0x64, 0x65, 0x2f, 0x63
        /*0032*/ 	.byte	0x75, 0x74, 0x6c, 0x61, 0x73, 0x73, 0x2f, 0x67, 0x65, 0x6d, 0x6d, 0x2f, 0x63, 0x6f, 0x6c, 0x6c
        /*0042*/ 	.byte	0x65, 0x63, 0x74, 0x69, 0x76, 0x65, 0x2f, 0x73, 0x6d, 0x39, 0x30, 0x5f, 0x6d, 0x6d, 0x61, 0x5f
        /*0052*/ 	.byte	0x74, 0x6d, 0x61, 0x5f, 0x67, 0x6d, 0x6d, 0x61, 0x5f, 0x73, 0x73, 0x5f, 0x77, 0x61, 0x72, 0x70
        /*0062*/ 	.byte	0x73, 0x70, 0x65, 0x63, 0x69, 0x61, 0x6c, 0x69, 0x7a, 0x65, 0x64, 0x2e, 0x68, 0x70, 0x70, 0x00
	.type		__unnamed_1,@object
	.size		__unnamed_1,(.L_0 - __unnamed_1)
__unnamed_1:
        /*0072*/ 	.byte	0x76, 0x6f, 0x69, 0x64, 0x20, 0x63, 0x75, 0x74, 0x6c, 0x61, 0x73, 0x73, 0x3a, 0x3a, 0x67, 0x65
        /* <DEDUP_REMOVED lines=172> */
        /*0b42*/ 	.byte	0x3a, 0x3a, 0x69, 0x64, 0x65, 0x6e, 0x74, 0x69, 0x74, 0x79, 0x5d, 0x00
.L_0:


//--------------------- .nv.shared._ZN7cutlass13device_kernelINS_4gemm6kernel13GemmUniversalIN4cute5tupleIJiiiiEEENS1_10collective13CollectiveMmaINS1_34MainloopSm90TmaGmmaWarpSpecializedILi4ENS5_IJNS4_1CILi2EEENSA_ILi1EEESC_EEENS1_35KernelTmaWarpSpecializedCooperativeEEENS5_IJNSA_ILi384EEENSA_ILi48EEENSA_ILi128EEEEEEaNS5_IJlSC_lEEEaSK_NS4_8TiledMMAINS4_8MMA_AtomIJNS4_4SM904GMMA26MMA_64x16x32_S32S8S8_SS_TNEEEENS4_6LayoutISD_NS5_IJSC_NSA_ILi0EEESS_EEEEENS5_IJNS4_10UnderscoreESV_SV_EEEEENS4_13SM90_TMA_LOADENS4_14ComposedLayoutINS4_7SwizzleILi3ELi4ELi3EEENS4_18smem_ptr_flag_bitsILi8EEENSR_INS5_IJNSA_ILi8EEESI_EEENS5_IJSI_SC_EEEEEEEvNS4_8identityENS4_23SM90_TMA_LOAD_MULTICASTES18_vS19_EENS_8epilogue10collective6detail29Sm90TmaWarpSpecializedAdapterINS1D_15DefaultEpilogueIaSK_SK_NS1C_6thread17LinearCombinationIaLi1EiiLNS1H_9ScaleType4KindE0ELNS_15FloatRoundStyleE2EaEENS1_15EpilogueDefaultEEEEEvvEEEEvNT_6ParamsE --------------------------
	.section	.nv.shared._ZN7cutlass13device_kernelINS_4gemm6kernel13GemmUniversalIN4cute5tupleIJiiiiEEENS1_10collective13CollectiveMmaINS1_34MainloopSm90TmaGmmaWarpSpecializedILi4ENS5_IJNS4_1CILi2EEENSA_ILi1EEESC_EEENS1_35KernelTmaWarpSpecializedCooperativeEEENS5_IJNSA_ILi384EEENSA_ILi48EEENSA_ILi128EEEEEEaNS5_IJlSC_lEEEaSK_NS4_8TiledMMAINS4_8MMA_AtomIJNS4_4SM904GMMA26MMA_64x16x32_S32S8S8_SS_TNEEEENS4_6LayoutISD_NS5_IJSC_NSA_ILi0EEESS_EEEEENS5_IJNS4_10UnderscoreESV_SV_EEEEENS4_13SM90_TMA_LOADENS4_14ComposedLayoutINS4_7SwizzleILi3ELi4ELi3EEENS4_18smem_ptr_flag_bitsILi8EEENSR_INS5_IJNSA_ILi8EEESI_EEENS5_IJSI_SC_EEEEEEEvNS4_8identityENS4_23SM90_TMA_LOAD_MULTICASTES18_vS19_EENS_8epilogue10collective6detail29Sm90TmaWarpSpecializedAdapterINS1D_15DefaultEpilogueIaSK_SK_NS1C_6thread17LinearCombinationIaLi1EiiLNS1H_9ScaleType4KindE0ELNS_15FloatRoundStyleE2EaEENS1_15EpilogueDefaultEEEEEvvEEEEvNT_6ParamsE,"aw",@nobits
	.sectionflags	@""
	.align	16
	.zero		1024


//--------------------- .nv.shared.reserved.0     --------------------------
	.section	.nv.shared.reserved.0,"aw",@nobits
	.weak		__nv_reservedSMEM_offset_0_alias
	.size		__nv_reservedSMEM_offset_0_alias, 0, 0
	.other		__nv_reservedSMEM_offset_0_alias,@"STO_CUDA_RESERVED_SHARED STV_DEFAULT"
__nv_reservedSMEM_offset_0_alias:
	.zero		0


//--------------------- .nv.global                --------------------------
	.section	.nv.global,"aw",@nobits
.nv.global:
	.type		_ZN39_INTERNAL_7cea6260_4_k_cu_090a3db9_88434cute1_E,@object
	.size		_ZN39_INTERNAL_7cea6260_4_k_cu_090a3db9_88434cute1_E,(_ZN39_INTERNAL_7cea6260_4_k_cu_090a3db9_88434cuda3std3__45__cpo6cbeginE - _ZN39_INTERNAL_7cea6260_4_k_cu_090a3db9_88434cute1_E)
_ZN39_INTERNAL_7cea6260_4_k_cu_090a3db9_88434cute1_E:
	.zero		1
	.type		_ZN39_INTERNAL_7cea6260_4_k_cu_090a3db9_88434cuda3std3__45__cpo6cbeginE,@object
	.size		_ZN39_INTERNAL_7cea6260_4_k_cu_090a3db9_88434cuda3std3__45__cpo6cbeginE,(_ZN39_INTERNAL_7cea6260_4_k_cu_090a3db9_88434cuda3std3__48in_placeE - _ZN39_INTERNAL_7cea6260_4_k_cu_090a3db9_88434cuda3std3__45__cpo6cbeginE)
_ZN39_INTERNAL_7cea6260_4_k_cu_090a3db9_88434cuda3std3__45__cpo6cbeginE:
	.zero		1
	.type		_ZN39_INTERNAL_7cea6260_4_k_cu_090a3db9_88434cuda3std3__48in_placeE,@object
	.size		_ZN39_INTERNAL_7cea6260_4_k_cu_090a3db9_88434cuda3std3__48in_placeE,(_ZN39_INTERNAL_7cea6260_4_k_cu_090a3db9_88434cuda3std6ranges3__45__cpo9iter_moveE - _ZN39_INTERNAL_7cea6260_4_k_cu_090a3db9_88434cuda3std3__48in_placeE)
_ZN39_INTERNAL_7cea6260_4_k_cu_090a3db9_88434cuda3std3__48in_placeE:
	.zero		1
	.type		_ZN39_INTERNAL_7cea6260_4_k_cu_090a3db9_88434cuda3std6ranges3__45__cpo9iter_moveE,@object
	.size		_ZN39_INTERNAL_7cea6260_4_k_cu_090a3db9_88434cuda3std6ranges3__45__cpo9iter_moveE,(_ZN39_INTERNAL_7cea6260_4_k_cu_090a3db9_88434cuda3std3__45__cpo5beginE - _ZN39_INTERNAL_7cea6260_4_k_cu_090a3db9_88434cuda3std6ranges3__45__cpo9iter_moveE)
_ZN39_INTERNAL_7cea6260_4_k_cu_090a3db9_88434cuda3std6ranges3__45__cpo9iter_moveE:
	.zero		1
	.type		_ZN39_INTERNAL_7cea6260_4_k_cu_090a3db9_88434cuda3std3__45__cpo5beginE,@object
	.size		_ZN39_INTERNAL_7cea6260_4_k_cu_090a3db9_88434cuda3std3__45__cpo5beginE,(_ZN39_INTERNAL_7cea6260_4_k_cu_090a3db9_88434cuda3std3__441_GLOBAL__N__7cea6260_4_k_cu_090a3db9_88436ignoreE - _ZN39_INTERNAL_7cea6260_4_k_cu_090a3db9_88434cuda3std3__45__cpo5beginE)
_ZN39_INTERNAL_7cea6260_4_k_cu_090a3db9_88434cuda3std3__45__cpo5beginE:
	.zero		1
	.type		_ZN39_INTERNAL_7cea6260_4_k_cu_090a3db9_88434cuda3std3__441_GLOBAL__N__7cea6260_4_k_cu_090a3db9_88436ignoreE,@object
	.size		_ZN39_INTERNAL_7cea6260_4_k_cu_090a3db9_88434cuda3std3__441_GLOBAL__N__7cea6260_4_k_cu_090a3db9_88436ignoreE,(_ZN39_INTERNAL_7cea6260_4_k_cu_090a3db9_88434cute7productE - _ZN39_INTERNAL_7cea6260_4_k_cu_090a3db9_88434cuda3std3__441_GLOBAL__N__7cea6260_4_k_cu_090a3db9_88436ignoreE)
_ZN39_INTERNAL_7cea6260_4_k_cu_090a3db9_88434cuda3std3__441_GLOBAL__N__7cea6260_4_k_cu_090a3db9_88436ignoreE:
	.zero		1
	.type		_ZN39_INTERNAL_7cea6260_4_k_cu_090a3db9_88434cute7productE,@object
	.size		_ZN39_INTERNAL_7cea6260_4_k_cu_090a3db9_88434cute7productE,(_ZN39_INTERNAL_7cea6260_4_k_cu_090a3db9_88434cuda3std3__45__cpo3endE - _ZN39_INTERNAL_7cea6260_4_k_cu_090a3db9_88434cute7productE)
_ZN39_INTERNAL_7cea6260_4_k_cu_090a3db9_88434cute7productE:
	.zero		1
	.type		_ZN39_INTERNAL_7cea6260_4_k_cu_090a3db9_88434cuda3std3__45__cpo3endE,@object
	.size		_ZN39_INTERNAL_7cea6260_4_k_cu_090a3db9_88434cuda3std3__45__cpo3endE,(_ZN39_INTERNAL_7cea6260_4_k_cu_090a3db9_88434cuda3std3__419piecewise_constructE - _ZN39_INTERNAL_7cea6260_4_k_cu_090a3db9_88434cuda3std3__45__cpo3endE)
_ZN39_INTERNAL_7cea6260_4_k_cu_090a3db9_88434cuda3std3__45__cpo3endE:
	.zero		1
	.type		_ZN39_INTERNAL_7cea6260_4_k_cu_090a3db9_88434cuda3std3__419piecewise_constructE,@object
	.size		_ZN39_INTERNAL_7cea6260_4_k_cu_090a3db9_88434cuda3std3__419piecewise_constructE,(_ZN39_INTERNAL_7cea6260_4_k_cu_090a3db9_88434cuda3std3__45__cpo4cendE - _ZN39_INTERNAL_7cea6260_4_k_cu_090a3db9_88434cuda3std3__419piecewise_constructE)
_ZN39_INTERNAL_7cea6260_4_k_cu_090a3db9_88434cuda3std3__419piecewise_constructE:
	.zero		1
	.type		_ZN39_INTERNAL_7cea6260_4_k_cu_090a3db9_88434cuda3std3__45__cpo4cendE,@object
	.size		_ZN39_INTERNAL_7cea6260_4_k_cu_090a3db9_88434cuda3std3__45__cpo4cendE,(_ZN39_INTERNAL_7cea6260_4_k_cu_090a3db9_88434cuda3std6ranges3__45__cpo4swapE - _ZN39_INTERNAL_7cea6260_4_k_cu_090a3db9_88434cuda3std3__45__cpo4cendE)
_ZN39_INTERNAL_7cea6260_4_k_cu_090a3db9_88434cuda3std3__45__cpo4cendE:
	.zero		1
	.type		_ZN39_INTERNAL_7cea6260_4_k_cu_090a3db9_88434cuda3std6ranges3__45__cpo4swapE,@object
	.size		_ZN39_INTERNAL_7cea6260_4_k_cu_090a3db9_88434cuda3std6ranges3__45__cpo4swapE,(.L_8 - _ZN39_INTERNAL_7cea6260_4_k_cu_090a3db9_88434cuda3std6ranges3__45__cpo4swapE)
_ZN39_INTERNAL_7cea6260_4_k_cu_090a3db9_88434cuda3std6ranges3__45__cpo4swapE:
	.zero		1
.L_8:


//--------------------- .nv.constant0._ZN7cutlass13device_kernelINS_4gemm6kernel13GemmUniversalIN4cute5tupleIJiiiiEEENS1_10collective13CollectiveMmaINS1_34MainloopSm90TmaGmmaWarpSpecializedILi4ENS5_IJNS4_1CILi2EEENSA_ILi1EEESC_EEENS1_35KernelTmaWarpSpecializedCooperativeEEENS5_IJNSA_ILi384EEENSA_ILi48EEENSA_ILi128EEEEEEaNS5_IJlSC_lEEEaSK_NS4_8TiledMMAINS4_8MMA_AtomIJNS4_4SM904GMMA26MMA_64x16x32_S32S8S8_SS_TNEEEENS4_6LayoutISD_NS5_IJSC_NSA_ILi0EEESS_EEEEENS5_IJNS4_10UnderscoreESV_SV_EEEEENS4_13SM90_TMA_LOADENS4_14ComposedLayoutINS4_7SwizzleILi3ELi4ELi3EEENS4_18smem_ptr_flag_bitsILi8EEENSR_INS5_IJNSA_ILi8EEESI_EEENS5_IJSI_SC_EEEEEEEvNS4_8identityENS4_23SM90_TMA_LOAD_MULTICASTES18_vS19_EENS_8epilogue10collective6detail29Sm90TmaWarpSpecializedAdapterINS1D_15DefaultEpilogueIaSK_SK_NS1C_6thread17LinearCombinationIaLi1EiiLNS1H_9ScaleType4KindE0ELNS_15FloatRoundStyleE2EaEENS1_15EpilogueDefaultEEEEEvvEEEEvNT_6ParamsE --------------------------
	.section	.nv.constant0._ZN7cutlass13device_kernelINS_4gemm6kernel13GemmUniversalIN4cute5tupleIJiiiiEEENS1_10collective13CollectiveMmaINS1_34MainloopSm90TmaGmmaWarpSpecializedILi4ENS5_IJNS4_1CILi2EEENSA_ILi1EEESC_EEENS1_35KernelTmaWarpSpecializedCooperativeEEENS5_IJNSA_ILi384EEENSA_ILi48EEENSA_ILi128EEEEEEaNS5_IJlSC_lEEEaSK_NS4_8TiledMMAINS4_8MMA_AtomIJNS4_4SM904GMMA26MMA_64x16x32_S32S8S8_SS_TNEEEENS4_6LayoutISD_NS5_IJSC_NSA_ILi0EEESS_EEEEENS5_IJNS4_10UnderscoreESV_SV_EEEEENS4_13SM90_TMA_LOADENS4_14ComposedLayoutINS4_7SwizzleILi3ELi4ELi3EEENS4_18smem_ptr_flag_bitsILi8EEENSR_INS5_IJNSA_ILi8EEESI_EEENS5_IJSI_SC_EEEEEEEvNS4_8identityENS4_23SM90_TMA_LOAD_MULTICASTES18_vS19_EENS_8epilogue10collective6detail29Sm90TmaWarpSpecializedAdapterINS1D_15DefaultEpilogueIaSK_SK_NS1C_6thread17LinearCombinationIaLi1EiiLNS1H_9ScaleType4KindE0ELNS_15FloatRoundStyleE2EaEENS1_15EpilogueDefaultEEEEEvvEEEEvNT_6ParamsE,"a",@progbits
	.sectionflags	@""
	.align	4
.nv.constant0._ZN7cutlass13device_kernelINS_4gemm6kernel13GemmUniversalIN4cute5tupleIJiiiiEEENS1_10collective13CollectiveMmaINS1_34MainloopSm90TmaGmmaWarpSpecializedILi4ENS5_IJNS4_1CILi2EEENSA_ILi1EEESC_EEENS1_35KernelTmaWarpSpecializedCooperativeEEENS5_IJNSA_ILi384EEENSA_ILi48EEENSA_ILi128EEEEEEaNS5_IJlSC_lEEEaSK_NS4_8TiledMMAINS4_8MMA_AtomIJNS4_4SM904GMMA26MMA_64x16x32_S32S8S8_SS_TNEEEENS4_6LayoutISD_NS5_IJSC_NSA_ILi0EEESS_EEEEENS5_IJNS4_10UnderscoreESV_SV_EEEEENS4_13SM90_TMA_LOADENS4_14ComposedLayoutINS4_7SwizzleILi3ELi4ELi3EEENS4_18smem_ptr_flag_bitsILi8EEENSR_INS5_IJNSA_ILi8EEESI_EEENS5_IJSI_SC_EEEEEEEvNS4_8identityENS4_23SM90_TMA_LOAD_MULTICASTES18_vS19_EENS_8epilogue10collective6detail29Sm90TmaWarpSpecializedAdapterINS1D_15DefaultEpilogueIaSK_SK_NS1C_6thread17LinearCombinationIaLi1EiiLNS1H_9ScaleType4KindE0ELNS_15FloatRoundStyleE2EaEENS1_15EpilogueDefaultEEEEEvvEEEEvNT_6ParamsE:
	.zero		1664


//--------------------- SYMBOLS --------------------------

	.type		.nv.reservedSmem.offset0,@object
	.size		.nv.reservedSmem.offset0,0x4
	.type		__assertfail,@function
